//
// Generated by NVIDIA NVVM Compiler
//
// Compiler Build ID: CL-36424714
// Cuda compilation tools, release 13.0, V13.0.88
// Based on NVVM 20.0.0
//

.version 9.0
.target sm_100
.address_size 64

	// .globl	_Z18stratify_none_getDPfPiS0_ifS_

.visible .entry _Z18stratify_none_getDPfPiS0_ifS_(
	.param .u64 .ptr .align 1 _Z18stratify_none_getDPfPiS0_ifS__param_0,
	.param .u64 .ptr .align 1 _Z18stratify_none_getDPfPiS0_ifS__param_1,
	.param .u64 .ptr .align 1 _Z18stratify_none_getDPfPiS0_ifS__param_2,
	.param .u32 _Z18stratify_none_getDPfPiS0_ifS__param_3,
	.param .f32 _Z18stratify_none_getDPfPiS0_ifS__param_4,
	.param .u64 .ptr .align 1 _Z18stratify_none_getDPfPiS0_ifS__param_5
)
{
	.reg .pred 	%p<41>;
	.reg .b32 	%r<146>;
	.reg .b32 	%f<37>;
	.reg .b64 	%rd<81>;

	ld.param.u64 	%rd6, [_Z18stratify_none_getDPfPiS0_ifS__param_0];
	ld.param.u64 	%rd5, [_Z18stratify_none_getDPfPiS0_ifS__param_1];
	ld.param.u64 	%rd7, [_Z18stratify_none_getDPfPiS0_ifS__param_2];
	ld.param.f32 	%f3, [_Z18stratify_none_getDPfPiS0_ifS__param_4];
	ld.param.u64 	%rd8, [_Z18stratify_none_getDPfPiS0_ifS__param_5];
	cvta.to.global.u64 	%rd1, %rd7;
	cvta.to.global.u64 	%rd2, %rd6;
	cvta.to.global.u64 	%rd9, %rd8;
	mov.u32 	%r1, %tid.x;
	mul.wide.u32 	%rd10, %r1, 4;
	add.s64 	%rd3, %rd9, %rd10;
	mov.b32 	%r36, 0;
	st.global.u32 	[%rd3], %r36;
	add.s64 	%rd11, %rd2, %rd10;
	ld.global.f32 	%f4, [%rd11];
	setp.eq.f32 	%p1, %f4, 0f00000000;
	@%p1 bra 	$L__BB0_17;
	cvta.to.global.u64 	%rd12, %rd5;
	add.s64 	%rd14, %rd12, %rd10;
	ld.global.u32 	%r134, [%rd14];
	ld.global.u32 	%r3, [%rd14+4];
	setp.ge.s32 	%p2, %r134, %r3;
	mov.f32 	%f36, 0f00000000;
	@%p2 bra 	$L__BB0_15;
	add.s32 	%r39, %r134, 1;
	max.s32 	%r40, %r3, %r39;
	sub.s32 	%r4, %r40, %r134;
	and.b32  	%r5, %r4, 15;
	sub.s32 	%r41, %r134, %r40;
	setp.gt.u32 	%p3, %r41, -16;
	mov.b32 	%r145, 0;
	@%p3 bra 	$L__BB0_5;
	and.b32  	%r43, %r4, -16;
	neg.s32 	%r130, %r43;
	add.s64 	%rd4, %rd1, 32;
	mov.b32 	%r145, 0;
$L__BB0_4:
	.pragma "nounroll";
	mul.wide.s32 	%rd15, %r134, 4;
	add.s64 	%rd16, %rd4, %rd15;
	ld.global.u32 	%r44, [%rd16+-32];
	mul.wide.s32 	%rd17, %r44, 4;
	add.s64 	%rd18, %rd2, %rd17;
	ld.global.f32 	%f6, [%rd18];
	setp.neu.f32 	%p4, %f6, 0f00000000;
	selp.u32 	%r45, 1, 0, %p4;
	add.s32 	%r46, %r145, %r45;
	ld.global.u32 	%r47, [%rd16+-28];
	mul.wide.s32 	%rd19, %r47, 4;
	add.s64 	%rd20, %rd2, %rd19;
	ld.global.f32 	%f7, [%rd20];
	setp.neu.f32 	%p5, %f7, 0f00000000;
	selp.u32 	%r48, 1, 0, %p5;
	add.s32 	%r49, %r46, %r48;
	ld.global.u32 	%r50, [%rd16+-24];
	mul.wide.s32 	%rd21, %r50, 4;
	add.s64 	%rd22, %rd2, %rd21;
	ld.global.f32 	%f8, [%rd22];
	setp.neu.f32 	%p6, %f8, 0f00000000;
	selp.u32 	%r51, 1, 0, %p6;
	add.s32 	%r52, %r49, %r51;
	ld.global.u32 	%r53, [%rd16+-20];
	mul.wide.s32 	%rd23, %r53, 4;
	add.s64 	%rd24, %rd2, %rd23;
	ld.global.f32 	%f9, [%rd24];
	setp.neu.f32 	%p7, %f9, 0f00000000;
	selp.u32 	%r54, 1, 0, %p7;
	add.s32 	%r55, %r52, %r54;
	ld.global.u32 	%r56, [%rd16+-16];
	mul.wide.s32 	%rd25, %r56, 4;
	add.s64 	%rd26, %rd2, %rd25;
	ld.global.f32 	%f10, [%rd26];
	setp.neu.f32 	%p8, %f10, 0f00000000;
	selp.u32 	%r57, 1, 0, %p8;
	add.s32 	%r58, %r55, %r57;
	ld.global.u32 	%r59, [%rd16+-12];
	mul.wide.s32 	%rd27, %r59, 4;
	add.s64 	%rd28, %rd2, %rd27;
	ld.global.f32 	%f11, [%rd28];
	setp.neu.f32 	%p9, %f11, 0f00000000;
	selp.u32 	%r60, 1, 0, %p9;
	add.s32 	%r61, %r58, %r60;
	ld.global.u32 	%r62, [%rd16+-8];
	mul.wide.s32 	%rd29, %r62, 4;
	add.s64 	%rd30, %rd2, %rd29;
	ld.global.f32 	%f12, [%rd30];
	setp.neu.f32 	%p10, %f12, 0f00000000;
	selp.u32 	%r63, 1, 0, %p10;
	add.s32 	%r64, %r61, %r63;
	ld.global.u32 	%r65, [%rd16+-4];
	mul.wide.s32 	%rd31, %r65, 4;
	add.s64 	%rd32, %rd2, %rd31;
	ld.global.f32 	%f13, [%rd32];
	setp.neu.f32 	%p11, %f13, 0f00000000;
	selp.u32 	%r66, 1, 0, %p11;
	add.s32 	%r67, %r64, %r66;
	ld.global.u32 	%r68, [%rd16];
	mul.wide.s32 	%rd33, %r68, 4;
	add.s64 	%rd34, %rd2, %rd33;
	ld.global.f32 	%f14, [%rd34];
	setp.neu.f32 	%p12, %f14, 0f00000000;
	selp.u32 	%r69, 1, 0, %p12;
	add.s32 	%r70, %r67, %r69;
	ld.global.u32 	%r71, [%rd16+4];
	mul.wide.s32 	%rd35, %r71, 4;
	add.s64 	%rd36, %rd2, %rd35;
	ld.global.f32 	%f15, [%rd36];
	setp.neu.f32 	%p13, %f15, 0f00000000;
	selp.u32 	%r72, 1, 0, %p13;
	add.s32 	%r73, %r70, %r72;
	ld.global.u32 	%r74, [%rd16+8];
	mul.wide.s32 	%rd37, %r74, 4;
	add.s64 	%rd38, %rd2, %rd37;
	ld.global.f32 	%f16, [%rd38];
	setp.neu.f32 	%p14, %f16, 0f00000000;
	selp.u32 	%r75, 1, 0, %p14;
	add.s32 	%r76, %r73, %r75;
	ld.global.u32 	%r77, [%rd16+12];
	mul.wide.s32 	%rd39, %r77, 4;
	add.s64 	%rd40, %rd2, %rd39;
	ld.global.f32 	%f17, [%rd40];
	setp.neu.f32 	%p15, %f17, 0f00000000;
	selp.u32 	%r78, 1, 0, %p15;
	add.s32 	%r79, %r76, %r78;
	ld.global.u32 	%r80, [%rd16+16];
	mul.wide.s32 	%rd41, %r80, 4;
	add.s64 	%rd42, %rd2, %rd41;
	ld.global.f32 	%f18, [%rd42];
	setp.neu.f32 	%p16, %f18, 0f00000000;
	selp.u32 	%r81, 1, 0, %p16;
	add.s32 	%r82, %r79, %r81;
	ld.global.u32 	%r83, [%rd16+20];
	mul.wide.s32 	%rd43, %r83, 4;
	add.s64 	%rd44, %rd2, %rd43;
	ld.global.f32 	%f19, [%rd44];
	setp.neu.f32 	%p17, %f19, 0f00000000;
	selp.u32 	%r84, 1, 0, %p17;
	add.s32 	%r85, %r82, %r84;
	ld.global.u32 	%r86, [%rd16+24];
	mul.wide.s32 	%rd45, %r86, 4;
	add.s64 	%rd46, %rd2, %rd45;
	ld.global.f32 	%f20, [%rd46];
	setp.neu.f32 	%p18, %f20, 0f00000000;
	selp.u32 	%r87, 1, 0, %p18;
	add.s32 	%r88, %r85, %r87;
	ld.global.u32 	%r89, [%rd16+28];
	mul.wide.s32 	%rd47, %r89, 4;
	add.s64 	%rd48, %rd2, %rd47;
	ld.global.f32 	%f21, [%rd48];
	setp.neu.f32 	%p19, %f21, 0f00000000;
	selp.u32 	%r90, 1, 0, %p19;
	add.s32 	%r145, %r88, %r90;
	add.s32 	%r134, %r134, 16;
	add.s32 	%r130, %r130, 16;
	setp.ne.s32 	%p20, %r130, 0;
	@%p20 bra 	$L__BB0_4;
$L__BB0_5:
	setp.eq.s32 	%p21, %r5, 0;
	@%p21 bra 	$L__BB0_14;
	and.b32  	%r16, %r4, 7;
	setp.lt.u32 	%p22, %r5, 8;
	@%p22 bra 	$L__BB0_8;
	mul.wide.s32 	%rd49, %r134, 4;
	add.s64 	%rd50, %rd1, %rd49;
	ld.global.u32 	%r92, [%rd50];
	mul.wide.s32 	%rd51, %r92, 4;
	add.s64 	%rd52, %rd2, %rd51;
	ld.global.f32 	%f22, [%rd52];
	setp.neu.f32 	%p23, %f22, 0f00000000;
	selp.u32 	%r93, 1, 0, %p23;
	add.s32 	%r94, %r145, %r93;
	ld.global.u32 	%r95, [%rd50+4];
	mul.wide.s32 	%rd53, %r95, 4;
	add.s64 	%rd54, %rd2, %rd53;
	ld.global.f32 	%f23, [%rd54];
	setp.neu.f32 	%p24, %f23, 0f00000000;
	selp.u32 	%r96, 1, 0, %p24;
	add.s32 	%r97, %r94, %r96;
	ld.global.u32 	%r98, [%rd50+8];
	mul.wide.s32 	%rd55, %r98, 4;
	add.s64 	%rd56, %rd2, %rd55;
	ld.global.f32 	%f24, [%rd56];
	setp.neu.f32 	%p25, %f24, 0f00000000;
	selp.u32 	%r99, 1, 0, %p25;
	add.s32 	%r100, %r97, %r99;
	ld.global.u32 	%r101, [%rd50+12];
	mul.wide.s32 	%rd57, %r101, 4;
	add.s64 	%rd58, %rd2, %rd57;
	ld.global.f32 	%f25, [%rd58];
	setp.neu.f32 	%p26, %f25, 0f00000000;
	selp.u32 	%r102, 1, 0, %p26;
	add.s32 	%r103, %r100, %r102;
	ld.global.u32 	%r104, [%rd50+16];
	mul.wide.s32 	%rd59, %r104, 4;
	add.s64 	%rd60, %rd2, %rd59;
	ld.global.f32 	%f26, [%rd60];
	setp.neu.f32 	%p27, %f26, 0f00000000;
	selp.u32 	%r105, 1, 0, %p27;
	add.s32 	%r106, %r103, %r105;
	ld.global.u32 	%r107, [%rd50+20];
	mul.wide.s32 	%rd61, %r107, 4;
	add.s64 	%rd62, %rd2, %rd61;
	ld.global.f32 	%f27, [%rd62];
	setp.neu.f32 	%p28, %f27, 0f00000000;
	selp.u32 	%r108, 1, 0, %p28;
	add.s32 	%r109, %r106, %r108;
	ld.global.u32 	%r110, [%rd50+24];
	mul.wide.s32 	%rd63, %r110, 4;
	add.s64 	%rd64, %rd2, %rd63;
	ld.global.f32 	%f28, [%rd64];
	setp.neu.f32 	%p29, %f28, 0f00000000;
	selp.u32 	%r111, 1, 0, %p29;
	add.s32 	%r112, %r109, %r111;
	ld.global.u32 	%r113, [%rd50+28];
	mul.wide.s32 	%rd65, %r113, 4;
	add.s64 	%rd66, %rd2, %rd65;
	ld.global.f32 	%f29, [%rd66];
	setp.neu.f32 	%p30, %f29, 0f00000000;
	selp.u32 	%r114, 1, 0, %p30;
	add.s32 	%r145, %r112, %r114;
	add.s32 	%r134, %r134, 8;
$L__BB0_8:
	setp.eq.s32 	%p31, %r16, 0;
	@%p31 bra 	$L__BB0_14;
	and.b32  	%r22, %r4, 3;
	setp.lt.u32 	%p32, %r16, 4;
	@%p32 bra 	$L__BB0_11;
	mul.wide.s32 	%rd67, %r134, 4;
	add.s64 	%rd68, %rd1, %rd67;
	ld.global.u32 	%r116, [%rd68];
	mul.wide.s32 	%rd69, %r116, 4;
	add.s64 	%rd70, %rd2, %rd69;
	ld.global.f32 	%f30, [%rd70];
	setp.neu.f32 	%p33, %f30, 0f00000000;
	selp.u32 	%r117, 1, 0, %p33;
	add.s32 	%r118, %r145, %r117;
	ld.global.u32 	%r119, [%rd68+4];
	mul.wide.s32 	%rd71, %r119, 4;
	add.s64 	%rd72, %rd2, %rd71;
	ld.global.f32 	%f31, [%rd72];
	setp.neu.f32 	%p34, %f31, 0f00000000;
	selp.u32 	%r120, 1, 0, %p34;
	add.s32 	%r121, %r118, %r120;
	ld.global.u32 	%r122, [%rd68+8];
	mul.wide.s32 	%rd73, %r122, 4;
	add.s64 	%rd74, %rd2, %rd73;
	ld.global.f32 	%f32, [%rd74];
	setp.neu.f32 	%p35, %f32, 0f00000000;
	selp.u32 	%r123, 1, 0, %p35;
	add.s32 	%r124, %r121, %r123;
	ld.global.u32 	%r125, [%rd68+12];
	mul.wide.s32 	%rd75, %r125, 4;
	add.s64 	%rd76, %rd2, %rd75;
	ld.global.f32 	%f33, [%rd76];
	setp.neu.f32 	%p36, %f33, 0f00000000;
	selp.u32 	%r126, 1, 0, %p36;
	add.s32 	%r145, %r124, %r126;
	add.s32 	%r134, %r134, 4;
$L__BB0_11:
	setp.eq.s32 	%p37, %r22, 0;
	@%p37 bra 	$L__BB0_14;
	neg.s32 	%r142, %r22;
$L__BB0_13:
	.pragma "nounroll";
	mul.wide.s32 	%rd77, %r134, 4;
	add.s64 	%rd78, %rd1, %rd77;
	ld.global.u32 	%r127, [%rd78];
	mul.wide.s32 	%rd79, %r127, 4;
	add.s64 	%rd80, %rd2, %rd79;
	ld.global.f32 	%f34, [%rd80];
	setp.neu.f32 	%p38, %f34, 0f00000000;
	selp.u32 	%r128, 1, 0, %p38;
	add.s32 	%r145, %r145, %r128;
	add.s32 	%r134, %r134, 1;
	add.s32 	%r142, %r142, 1;
	setp.ne.s32 	%p39, %r142, 0;
	@%p39 bra 	$L__BB0_13;
$L__BB0_14:
	cvt.rn.f32.u32 	%f36, %r145;
$L__BB0_15:
	mul.f32 	%f35, %f3, 0f00000000;
	setp.gtu.f32 	%p40, %f35, %f36;
	@%p40 bra 	$L__BB0_17;
	mov.b32 	%r129, 1065353216;
	st.global.u32 	[%rd3], %r129;
$L__BB0_17:
	ret;

}
	// .globl	_Z20stratify_none_getC_DPfPiS0_iS_S_
.visible .entry _Z20stratify_none_getC_DPfPiS0_iS_S_(
	.param .u64 .ptr .align 1 _Z20stratify_none_getC_DPfPiS0_iS_S__param_0,
	.param .u64 .ptr .align 1 _Z20stratify_none_getC_DPfPiS0_iS_S__param_1,
	.param .u64 .ptr .align 1 _Z20stratify_none_getC_DPfPiS0_iS_S__param_2,
	.param .u32 _Z20stratify_none_getC_DPfPiS0_iS_S__param_3,
	.param .u64 .ptr .align 1 _Z20stratify_none_getC_DPfPiS0_iS_S__param_4,
	.param .u64 .ptr .align 1 _Z20stratify_none_getC_DPfPiS0_iS_S__param_5
)
{
	.reg .pred 	%p<3>;
	.reg .b32 	%r<4>;
	.reg .b32 	%f<3>;
	.reg .b64 	%rd<12>;

	ld.param.u64 	%rd3, [_Z20stratify_none_getC_DPfPiS0_iS_S__param_0];
	ld.param.u64 	%rd2, [_Z20stratify_none_getC_DPfPiS0_iS_S__param_4];
	ld.param.u64 	%rd4, [_Z20stratify_none_getC_DPfPiS0_iS_S__param_5];
	cvta.to.global.u64 	%rd5, %rd3;
	cvta.to.global.u64 	%rd6, %rd4;
	mov.u32 	%r1, %tid.x;
	mul.wide.u32 	%rd7, %r1, 4;
	add.s64 	%rd1, %rd6, %rd7;
	mov.b32 	%r2, 0;
	st.global.u32 	[%rd1], %r2;
	add.s64 	%rd8, %rd5, %rd7;
	ld.global.f32 	%f1, [%rd8];
	setp.eq.f32 	%p1, %f1, 0f00000000;
	@%p1 bra 	$L__BB1_3;
	cvta.to.global.u64 	%rd9, %rd2;
	add.s64 	%rd11, %rd9, %rd7;
	ld.global.f32 	%f2, [%rd11];
	setp.neu.f32 	%p2, %f2, 0f00000000;
	@%p2 bra 	$L__BB1_3;
	mov.b32 	%r3, 1065353216;
	st.global.u32 	[%rd1], %r3;
$L__BB1_3:
	ret;

}
	// .globl	_Z8add_selfPfS_i
.visible .entry _Z8add_selfPfS_i(
	.param .u64 .ptr .align 1 _Z8add_selfPfS_i_param_0,
	.param .u64 .ptr .align 1 _Z8add_selfPfS_i_param_1,
	.param .u32 _Z8add_selfPfS_i_param_2
)
{
	.reg .pred 	%p<2>;
	.reg .b32 	%r<5>;
	.reg .b32 	%f<2>;
	.reg .b64 	%rd<9>;

	ld.param.u64 	%rd2, [_Z8add_selfPfS_i_param_0];
	ld.param.u64 	%rd1, [_Z8add_selfPfS_i_param_1];
	ld.param.u32 	%r2, [_Z8add_selfPfS_i_param_2];
	cvta.to.global.u64 	%rd3, %rd2;
	mov.u32 	%r1, %tid.x;
	mul.wide.u32 	%rd4, %r1, 4;
	add.s64 	%rd5, %rd3, %rd4;
	ld.global.f32 	%f1, [%rd5];
	setp.eq.f32 	%p1, %f1, 0f00000000;
	@%p1 bra 	$L__BB2_2;
	cvta.to.global.u64 	%rd6, %rd1;
	mad.lo.s32 	%r3, %r2, %r1, %r2;
	mul.wide.s32 	%rd7, %r3, 4;
	add.s64 	%rd8, %rd6, %rd7;
	mov.b32 	%r4, 1065353216;
	st.global.u32 	[%rd8], %r4;
$L__BB2_2:
	ret;

}
	// .globl	_Z8logic_orPfS_S_
.visible .entry _Z8logic_orPfS_S_(
	.param .u64 .ptr .align 1 _Z8logic_orPfS_S__param_0,
	.param .u64 .ptr .align 1 _Z8logic_orPfS_S__param_1,
	.param .u64 .ptr .align 1 _Z8logic_orPfS_S__param_2
)
{
	.reg .pred 	%p<3>;
	.reg .b32 	%r<2>;
	.reg .b32 	%f<7>;
	.reg .b64 	%rd<13>;

	ld.param.u64 	%rd3, [_Z8logic_orPfS_S__param_0];
	ld.param.u64 	%rd1, [_Z8logic_orPfS_S__param_1];
	ld.param.u64 	%rd2, [_Z8logic_orPfS_S__param_2];
	cvta.to.global.u64 	%rd4, %rd3;
	mov.u32 	%r1, %tid.x;
	mul.wide.u32 	%rd5, %r1, 4;
	add.s64 	%rd6, %rd4, %rd5;
	ld.global.f32 	%f4, [%rd6];
	setp.neu.f32 	%p1, %f4, 0f00000000;
	mov.f32 	%f6, 0f3F800000;
	@%p1 bra 	$L__BB3_2;
	cvta.to.global.u64 	%rd7, %rd1;
	add.s64 	%rd9, %rd7, %rd5;
	ld.global.f32 	%f5, [%rd9];
	setp.neu.f32 	%p2, %f5, 0f00000000;
	selp.f32 	%f6, 0f3F800000, 0f00000000, %p2;
$L__BB3_2:
	cvta.to.global.u64 	%rd10, %rd2;
	add.s64 	%rd12, %rd10, %rd5;
	st.global.f32 	[%rd12], %f6;
	ret;

}


// ===== COMPILED SASS (sm_100) =====

	.target	sm_100

	.elftype	@"ET_EXEC"


//--------------------- .note.nv.tkinfo           --------------------------
	.section	.note.nv.tkinfo,"",@"SHT_NOTE"
	.sectionflags	@"SHF_NOTE_NV_TKINFO"
	.tkinfo
        /*0018*/ 	.word	0x00000002
        /*0030*/ 	.string	""
        /*0030*/ 	.string	"ptxas"
        /*0030*/ 	.string	"Cuda compilation tools, release 13.0, V13.0.88"
        /*0030*/ 	.string	"Build cuda_13.0.r13.0/compiler.36424714_0"
        /*0030*/ 	.string	"-arch sm_100 -m 64 "



//--------------------- .note.nv.cuinfo           --------------------------
	.section	.note.nv.cuinfo,"",@"SHT_NOTE"
	.sectionflags	@"SHF_NOTE_NV_CUINFO"
        /*0018*/ 	.short	0x0002
        /*001a*/ 	.short	0x0064
        /*001c*/ 	.short	0x0082
	.zero		2


//--------------------- .nv.info                  --------------------------
	.section	.nv.info,"",@"SHT_CUDA_INFO"
	.align	4


	//----- nvinfo : EIATTR_REGCOUNT
	.align		4
        /*0000*/ 	.byte	0x04, 0x2f
        /*0002*/ 	.short	(.L_1 - .L_0)
	.align		4
.L_0:
        /*0004*/ 	.word	index@(_Z18stratify_none_getDPfPiS0_ifS_)
        /*0008*/ 	.word	0x00000020


	//----- nvinfo : EIATTR_FRAME_SIZE
	.align		4
.L_1:
        /*000c*/ 	.byte	0x04, 0x11
        /*000e*/ 	.short	(.L_3 - .L_2)
	.align		4
.L_2:
        /*0010*/ 	.word	index@(_Z18stratify_none_getDPfPiS0_ifS_)
        /*0014*/ 	.word	0x00000000


	//----- nvinfo : EIATTR_REGCOUNT
	.align		4
.L_3:
        /*0018*/ 	.byte	0x04, 0x2f
        /*001a*/ 	.short	(.L_5 - .L_4)
	.align		4
.L_4:
        /*001c*/ 	.word	index@(_Z20stratify_none_getC_DPfPiS0_iS_S_)
        /*0020*/ 	.word	0x0000000a


	//----- nvinfo : EIATTR_FRAME_SIZE
	.align		4
.L_5:
        /*0024*/ 	.byte	0x04, 0x11
        /*0026*/ 	.short	(.L_7 - .L_6)
	.align		4
.L_6:
        /*0028*/ 	.word	index@(_Z20stratify_none_getC_DPfPiS0_iS_S_)
        /*002c*/ 	.word	0x00000000


	//----- nvinfo : EIATTR_REGCOUNT
	.align		4
.L_7:
        /*0030*/ 	.byte	0x04, 0x2f
        /*0032*/ 	.short	(.L_9 - .L_8)
	.align		4
.L_8:
        /*0034*/ 	.word	index@(_Z8add_selfPfS_i)
        /*0038*/ 	.word	0x0000000a


	//----- nvinfo : EIATTR_FRAME_SIZE
	.align		4
.L_9:
        /*003c*/ 	.byte	0x04, 0x11
        /*003e*/ 	.short	(.L_11 - .L_10)
	.align		4
.L_10:
        /*0040*/ 	.word	index@(_Z8add_selfPfS_i)
        /*0044*/ 	.word	0x00000000


	//----- nvinfo : EIATTR_REGCOUNT
	.align		4
.L_11:
        /*0048*/ 	.byte	0x04, 0x2f
        /*004a*/ 	.short	(.L_13 - .L_12)
	.align		4
.L_12:
        /*004c*/ 	.word	index@(_Z8logic_orPfS_S_)
        /*0050*/ 	.word	0x0000000c


	//----- nvinfo : EIATTR_FRAME_SIZE
	.align		4
.L_13:
        /*0054*/ 	.byte	0x04, 0x11
        /*0056*/ 	.short	(.L_15 - .L_14)
	.align		4
.L_14:
        /*0058*/ 	.word	index@(_Z8logic_orPfS_S_)
        /*005c*/ 	.word	0x00000000


	//----- nvinfo : EIATTR_MIN_STACK_SIZE
	.align		4
.L_15:
        /*0060*/ 	.byte	0x04, 0x12
        /*0062*/ 	.short	(.L_17 - .L_16)
	.align		4
.L_16:
        /*0064*/ 	.word	index@(_Z8logic_orPfS_S_)
        /*0068*/ 	.word	0x00000000


	//----- nvinfo : EIATTR_MIN_STACK_SIZE
	.align		4
.L_17:
        /*006c*/ 	.byte	0x04, 0x12
        /*006e*/ 	.short	(.L_19 - .L_18)
	.align		4
.L_18:
        /*0070*/ 	.word	index@(_Z8add_selfPfS_i)
        /*0074*/ 	.word	0x00000000


	//----- nvinfo : EIATTR_MIN_STACK_SIZE
	.align		4
.L_19:
        /*0078*/ 	.byte	0x04, 0x12
        /*007a*/ 	.short	(.L_21 - .L_20)
	.align		4
.L_20:
        /*007c*/ 	.word	index@(_Z20stratify_none_getC_DPfPiS0_iS_S_)
        /*0080*/ 	.word	0x00000000


	//----- nvinfo : EIATTR_MIN_STACK_SIZE
	.align		4
.L_21:
        /*0084*/ 	.byte	0x04, 0x12
        /*0086*/ 	.short	(.L_23 - .L_22)
	.align		4
.L_22:
        /*0088*/ 	.word	index@(_Z18stratify_none_getDPfPiS0_ifS_)
        /*008c*/ 	.word	0x00000000
.L_23:


//--------------------- .nv.compat                --------------------------
	.section	.nv.compat,"",@"SHT_CUDA_COMPAT_INFO"
	.align	4
        /*0000*/ 	.byte	0x02, 0x09, 0x00, 0x00, 0x02, 0x02, 0x01, 0x00, 0x02, 0x05, 0x05, 0x00, 0x03, 0x07, 0x01, 0x01
        /*0010*/ 	.byte	0x02, 0x03, 0x00, 0x00, 0x02, 0x06, 0x01, 0x00, 0x04, 0x0b, 0x08, 0x00, 0x09, 0x00, 0x00, 0x00
        /*0020*/ 	.byte	0x00, 0x00, 0x00, 0x00


//--------------------- .nv.info._Z8logic_orPfS_S_ --------------------------
	.section	.nv.info._Z8logic_orPfS_S_,"",@"SHT_CUDA_INFO"
	.sectionflags	@""
	.align	4


	//----- nvinfo : EIATTR_CUDA_API_VERSION
	.align		4
        /*0000*/ 	.byte	0x04, 0x37
        /*0002*/ 	.short	(.L_25 - .L_24)
.L_24:
        /*0004*/ 	.word	0x00000082


	//----- nvinfo : EIATTR_KPARAM_INFO
	.align		4
.L_25:
        /*0008*/ 	.byte	0x04, 0x17
        /*000a*/ 	.short	(.L_27 - .L_26)
.L_26:
        /*000c*/ 	.word	0x00000000
        /*0010*/ 	.short	0x0002
        /*0012*/ 	.short	0x0010
        /*0014*/ 	.byte	0x00, 0xf5, 0x21, 0x00


	//----- nvinfo : EIATTR_KPARAM_INFO
	.align		4
.L_27:
        /*0018*/ 	.byte	0x04, 0x17
        /*001a*/ 	.short	(.L_29 - .L_28)
.L_28:
        /*001c*/ 	.word	0x00000000
        /*0020*/ 	.short	0x0001
        /*0022*/ 	.short	0x0008
        /*0024*/ 	.byte	0x00, 0xf5, 0x21, 0x00


	//----- nvinfo : EIATTR_KPARAM_INFO
	.align		4
.L_29:
        /*0028*/ 	.byte	0x04, 0x17
        /*002a*/ 	.short	(.L_31 - .L_30)
.L_30:
        /*002c*/ 	.word	0x00000000
        /*0030*/ 	.short	0x0000
        /*0032*/ 	.short	0x0000
        /*0034*/ 	.byte	0x00, 0xf5, 0x21, 0x00


	//----- nvinfo : EIATTR_SPARSE_MMA_MASK
	.align		4
.L_31:
        /*0038*/ 	.byte	0x03, 0x50
        /*003a*/ 	.short	0x0000


	//----- nvinfo : EIATTR_MAXREG_COUNT
	.align		4
        /*003c*/ 	.byte	0x03, 0x1b
        /*003e*/ 	.short	0x00ff


	//----- nvinfo : EIATTR_MERCURY_ISA_VERSION
	.align		4
        /*0040*/ 	.byte	0x03, 0x5f
        /*0042*/ 	.short	0x0101


	//----- nvinfo : EIATTR_VRC_CTA_INIT_COUNT
	.align		4
        /*0044*/ 	.byte	0x02, 0x4a
	.zero		1
	.zero		1


	//----- nvinfo : EIATTR_EXIT_INSTR_OFFSETS
	.align		4
        /*0048*/ 	.byte	0x04, 0x1c
        /*004a*/ 	.short	(.L_33 - .L_32)


	//   ....[0]....
.L_32:
        /*004c*/ 	.word	0x00000120


	//----- nvinfo : EIATTR_CRS_STACK_SIZE
	.align		4
.L_33:
        /*0050*/ 	.byte	0x04, 0x1e
        /*0052*/ 	.short	(.L_35 - .L_34)
.L_34:
        /*0054*/ 	.word	0x00000000


	//----- nvinfo : EIATTR_CBANK_PARAM_SIZE
	.align		4
.L_35:
        /*0058*/ 	.byte	0x03, 0x19
        /*005a*/ 	.short	0x0018


	//----- nvinfo : EIATTR_PARAM_CBANK
	.align		4
        /*005c*/ 	.byte	0x04, 0x0a
        /*005e*/ 	.short	(.L_37 - .L_36)
	.align		4
.L_36:
        /*0060*/ 	.word	index@(.nv.constant0._Z8logic_orPfS_S_)
        /*0064*/ 	.short	0x0380
        /*0066*/ 	.short	0x0018


	//----- nvinfo : EIATTR_SW_WAR
	.align		4
.L_37:
        /*0068*/ 	.byte	0x04, 0x36
        /*006a*/ 	.short	(.L_39 - .L_38)
.L_38:
        /*006c*/ 	.word	0x00000008
.L_39:


//--------------------- .nv.info._Z8add_selfPfS_i --------------------------
	.section	.nv.info._Z8add_selfPfS_i,"",@"SHT_CUDA_INFO"
	.sectionflags	@""
	.align	4


	//----- nvinfo : EIATTR_CUDA_API_VERSION
	.align		4
        /*0000*/ 	.byte	0x04, 0x37
        /*0002*/ 	.short	(.L_41 - .L_40)
.L_40:
        /*0004*/ 	.word	0x00000082


	//----- nvinfo : EIATTR_KPARAM_INFO
	.align		4
.L_41:
        /*0008*/ 	.byte	0x04, 0x17
        /*000a*/ 	.short	(.L_43 - .L_42)
.L_42:
        /*000c*/ 	.word	0x00000000
        /*0010*/ 	.short	0x0002
        /*0012*/ 	.short	0x0010
        /*0014*/ 	.byte	0x00, 0xf0, 0x11, 0x00


	//----- nvinfo : EIATTR_KPARAM_INFO
	.align		4
.L_43:
        /*0018*/ 	.byte	0x04, 0x17
        /*001a*/ 	.short	(.L_45 - .L_44)
.L_44:
        /*001c*/ 	.word	0x00000000
        /*0020*/ 	.short	0x0001
        /*0022*/ 	.short	0x0008
        /*0024*/ 	.byte	0x00, 0xf5, 0x21, 0x00


	//----- nvinfo : EIATTR_KPARAM_INFO
	.align		4
.L_45:
        /*0028*/ 	.byte	0x04, 0x17
        /*002a*/ 	.short	(.L_47 - .L_46)
.L_46:
        /*002c*/ 	.word	0x00000000
        /*0030*/ 	.short	0x0000
        /*0032*/ 	.short	0x0000
        /*0034*/ 	.byte	0x00, 0xf5, 0x21, 0x00


	//----- nvinfo : EIATTR_SPARSE_MMA_MASK
	.align		4
.L_47:
        /*0038*/ 	.byte	0x03, 0x50
        /*003a*/ 	.short	0x0000


	//----- nvinfo : EIATTR_MAXREG_COUNT
	.align		4
        /*003c*/ 	.byte	0x03, 0x1b
        /*003e*/ 	.short	0x00ff


	//----- nvinfo : EIATTR_MERCURY_ISA_VERSION
	.align		4
        /*0040*/ 	.byte	0x03, 0x5f
        /*0042*/ 	.short	0x0101


	//----- nvinfo : EIATTR_VRC_CTA_INIT_COUNT
	.align		4
        /*0044*/ 	.byte	0x02, 0x4a
	.zero		1
	.zero		1


	//----- nvinfo : EIATTR_EXIT_INSTR_OFFSETS
	.align		4
        /*0048*/ 	.byte	0x04, 0x1c
        /*004a*/ 	.short	(.L_49 - .L_48)


	//   ....[0]....
.L_48:
        /*004c*/ 	.word	0x00000070


	//   ....[1]....
        /*0050*/ 	.word	0x000000e0


	//----- nvinfo : EIATTR_CBANK_PARAM_SIZE
	.align		4
.L_49:
        /*0054*/ 	.byte	0x03, 0x19
        /*0056*/ 	.short	0x0014


	//----- nvinfo : EIATTR_PARAM_CBANK
	.align		4
        /*0058*/ 	.byte	0x04, 0x0a
        /*005a*/ 	.short	(.L_51 - .L_50)
	.align		4
.L_50:
        /*005c*/ 	.word	index@(.nv.constant0._Z8add_selfPfS_i)
        /*0060*/ 	.short	0x0380
        /*0062*/ 	.short	0x0014


	//----- nvinfo : EIATTR_SW_WAR
	.align		4
.L_51:
        /*0064*/ 	.byte	0x04, 0x36
        /*0066*/ 	.short	(.L_53 - .L_52)
.L_52:
        /*0068*/ 	.word	0x00000008
.L_53:


//--------------------- .nv.info._Z20stratify_none_getC_DPfPiS0_iS_S_ --------------------------
	.section	.nv.info._Z20stratify_none_getC_DPfPiS0_iS_S_,"",@"SHT_CUDA_INFO"
	.sectionflags	@""
	.align	4


	//----- nvinfo : EIATTR_CUDA_API_VERSION
	.align		4
        /*0000*/ 	.byte	0x04, 0x37
        /*0002*/ 	.short	(.L_55 - .L_54)
.L_54:
        /*0004*/ 	.word	0x00000082


	//----- nvinfo : EIATTR_KPARAM_INFO
	.align		4
.L_55:
        /*0008*/ 	.byte	0x04, 0x17
        /*000a*/ 	.short	(.L_57 - .L_56)
.L_56:
        /*000c*/ 	.word	0x00000000
        /*0010*/ 	.short	0x0005
        /*0012*/ 	.short	0x0028
        /*0014*/ 	.byte	0x00, 0xf5, 0x21, 0x00


	//----- nvinfo : EIATTR_KPARAM_INFO
	.align		4
.L_57:
        /*0018*/ 	.byte	0x04, 0x17
        /*001a*/ 	.short	(.L_59 - .L_58)
.L_58:
        /*001c*/ 	.word	0x00000000
        /*0020*/ 	.short	0x0004
        /*0022*/ 	.short	0x0020
        /*0024*/ 	.byte	0x00, 0xf5, 0x21, 0x00


	//----- nvinfo : EIATTR_KPARAM_INFO
	.align		4
.L_59:
        /*0028*/ 	.byte	0x04, 0x17
        /*002a*/ 	.short	(.L_61 - .L_60)
.L_60:
        /*002c*/ 	.word	0x00000000
        /*0030*/ 	.short	0x0003
        /*0032*/ 	.short	0x0018
        /*0034*/ 	.byte	0x00, 0xf0, 0x11, 0x00


	//----- nvinfo : EIATTR_KPARAM_INFO
	.align		4
.L_61:
        /*0038*/ 	.byte	0x04, 0x17
        /*003a*/ 	.short	(.L_63 - .L_62)
.L_62:
        /*003c*/ 	.word	0x00000000
        /*0040*/ 	.short	0x0002
        /*0042*/ 	.short	0x0010
        /*0044*/ 	.byte	0x00, 0xf5, 0x21, 0x00


	//----- nvinfo : EIATTR_KPARAM_INFO
	.align		4
.L_63:
        /*0048*/ 	.byte	0x04, 0x17
        /*004a*/ 	.short	(.L_65 - .L_64)
.L_64:
        /*004c*/ 	.word	0x00000000
        /*0050*/ 	.short	0x0001
        /*0052*/ 	.short	0x0008
        /*0054*/ 	.byte	0x00, 0xf5, 0x21, 0x00


	//----- nvinfo : EIATTR_KPARAM_INFO
	.align		4
.L_65:
        /*0058*/ 	.byte	0x04, 0x17
        /*005a*/ 	.short	(.L_67 - .L_66)
.L_66:
        /*005c*/ 	.word	0x00000000
        /*0060*/ 	.short	0x0000
        /*0062*/ 	.short	0x0000
        /*0064*/ 	.byte	0x00, 0xf5, 0x21, 0x00


	//----- nvinfo : EIATTR_SPARSE_MMA_MASK
	.align		4
.L_67:
        /*0068*/ 	.byte	0x03, 0x50
        /*006a*/ 	.short	0x0000


	//----- nvinfo : EIATTR_MAXREG_COUNT
	.align		4
        /*006c*/ 	.byte	0x03, 0x1b
        /*006e*/ 	.short	0x00ff


	//----- nvinfo : EIATTR_MERCURY_ISA_VERSION
	.align		4
        /*0070*/ 	.byte	0x03, 0x5f
        /*0072*/ 	.short	0x0101


	//----- nvinfo : EIATTR_VRC_CTA_INIT_COUNT
	.align		4
        /*0074*/ 	.byte	0x02, 0x4a
	.zero		1
	.zero		1


	//----- nvinfo : EIATTR_EXIT_INSTR_OFFSETS
	.align		4
        /*0078*/ 	.byte	0x04, 0x1c
        /*007a*/ 	.short	(.L_69 - .L_68)


	//   ....[0]....
.L_68:
        /*007c*/ 	.word	0x000000a0


	//   ....[1]....
        /*0080*/ 	.word	0x000000f0


	//   ....[2]....
        /*0084*/ 	.word	0x00000120


	//----- nvinfo : EIATTR_CBANK_PARAM_SIZE
	.align		4
.L_69:
        /*0088*/ 	.byte	0x03, 0x19
        /*008a*/ 	.short	0x0030


	//----- nvinfo : EIATTR_PARAM_CBANK
	.align		4
        /*008c*/ 	.byte	0x04, 0x0a
        /*008e*/ 	.short	(.L_71 - .L_70)
	.align		4
.L_70:
        /*0090*/ 	.word	index@(.nv.constant0._Z20stratify_none_getC_DPfPiS0_iS_S_)
        /*0094*/ 	.short	0x0380
        /*0096*/ 	.short	0x0030


	//----- nvinfo : EIATTR_SW_WAR
	.align		4
.L_71:
        /*0098*/ 	.byte	0x04, 0x36
        /*009a*/ 	.short	(.L_73 - .L_72)
.L_72:
        /*009c*/ 	.word	0x00000008
.L_73:


//--------------------- .nv.info._Z18stratify_none_getDPfPiS0_ifS_ --------------------------
	.section	.nv.info._Z18stratify_none_getDPfPiS0_ifS_,"",@"SHT_CUDA_INFO"
	.sectionflags	@""
	.align	4


	//----- nvinfo : EIATTR_CUDA_API_VERSION
	.align		4
        /*0000*/ 	.byte	0x04, 0x37
        /*0002*/ 	.short	(.L_75 - .L_74)
.L_74:
        /*0004*/ 	.word	0x00000082


	//----- nvinfo : EIATTR_KPARAM_INFO
	.align		4
.L_75:
        /*0008*/ 	.byte	0x04, 0x17
        /*000a*/ 	.short	(.L_77 - .L_76)
.L_76:
        /*000c*/ 	.word	0x00000000
        /*0010*/ 	.short	0x0005
        /*0012*/ 	.short	0x0020
        /*0014*/ 	.byte	0x00, 0xf5, 0x21, 0x00


	//----- nvinfo : EIATTR_KPARAM_INFO
	.align		4
.L_77:
        /*0018*/ 	.byte	0x04, 0x17
        /*001a*/ 	.short	(.L_79 - .L_78)
.L_78:
        /*001c*/ 	.word	0x00000000
        /*0020*/ 	.short	0x0004
        /*0022*/ 	.short	0x001c
        /*0024*/ 	.byte	0x00, 0xf0, 0x11, 0x00


	//----- nvinfo : EIATTR_KPARAM_INFO
	.align		4
.L_79:
        /*0028*/ 	.byte	0x04, 0x17
        /*002a*/ 	.short	(.L_81 - .L_80)
.L_80:
        /*002c*/ 	.word	0x00000000
        /*0030*/ 	.short	0x0003
        /*0032*/ 	.short	0x0018
        /*0034*/ 	.byte	0x00, 0xf0, 0x11, 0x00


	//----- nvinfo : EIATTR_KPARAM_INFO
	.align		4
.L_81:
        /*0038*/ 	.byte	0x04, 0x17
        /*003a*/ 	.short	(.L_83 - .L_82)
.L_82:
        /*003c*/ 	.word	0x00000000
        /*0040*/ 	.short	0x0002
        /*0042*/ 	.short	0x0010
        /*0044*/ 	.byte	0x00, 0xf5, 0x21, 0x00


	//----- nvinfo : EIATTR_KPARAM_INFO
	.align		4
.L_83:
        /*0048*/ 	.byte	0x04, 0x17
        /*004a*/ 	.short	(.L_85 - .L_84)
.L_84:
        /*004c*/ 	.word	0x00000000
        /*0050*/ 	.short	0x0001
        /*0052*/ 	.short	0x0008
        /*0054*/ 	.byte	0x00, 0xf5, 0x21, 0x00


	//----- nvinfo : EIATTR_KPARAM_INFO
	.align		4
.L_85:
        /*0058*/ 	.byte	0x04, 0x17
        /*005a*/ 	.short	(.L_87 - .L_86)
.L_86:
        /*005c*/ 	.word	0x00000000
        /*0060*/ 	.short	0x0000
        /*0062*/ 	.short	0x0000
        /*0064*/ 	.byte	0x00, 0xf5, 0x21, 0x00


	//----- nvinfo : EIATTR_SPARSE_MMA_MASK
	.align		4
.L_87:
        /*0068*/ 	.byte	0x03, 0x50
        /*006a*/ 	.short	0x0000


	//----- nvinfo : EIATTR_MAXREG_COUNT
	.align		4
        /*006c*/ 	.byte	0x03, 0x1b
        /*006e*/ 	.short	0x00ff


	//----- nvinfo : EIATTR_MERCURY_ISA_VERSION
	.align		4
        /*0070*/ 	.byte	0x03, 0x5f
        /*0072*/ 	.short	0x0101


	//----- nvinfo : EIATTR_VRC_CTA_INIT_COUNT
	.align		4
        /*0074*/ 	.byte	0x02, 0x4a
	.zero		1
	.zero		1


	//----- nvinfo : EIATTR_EXIT_INSTR_OFFSETS
	.align		4
        /*0078*/ 	.byte	0x04, 0x1c
        /*007a*/ 	.short	(.L_89 - .L_88)


	//   ....[0]....
.L_88:
        /*007c*/ 	.word	0x000000a0


	//   ....[1]....
        /*0080*/ 	.word	0x00000fa0


	//   ....[2]....
        /*0084*/ 	.word	0x00000fd0


	//----- nvinfo : EIATTR_CRS_STACK_SIZE
	.align		4
.L_89:
        /*0088*/ 	.byte	0x04, 0x1e
        /*008a*/ 	.short	(.L_91 - .L_90)
.L_90:
        /*008c*/ 	.word	0x00000000


	//----- nvinfo : EIATTR_CBANK_PARAM_SIZE
	.align		4
.L_91:
        /*0090*/ 	.byte	0x03, 0x19
        /*0092*/ 	.short	0x0028


	//----- nvinfo : EIATTR_PARAM_CBANK
	.align		4
        /*0094*/ 	.byte	0x04, 0x0a
        /*0096*/ 	.short	(.L_93 - .L_92)
	.align		4
.L_92:
        /*0098*/ 	.word	index@(.nv.constant0._Z18stratify_none_getDPfPiS0_ifS_)
        /*009c*/ 	.short	0x0380
        /*009e*/ 	.short	0x0028


	//----- nvinfo : EIATTR_SW_WAR
	.align		4
.L_93:
        /*00a0*/ 	.byte	0x04, 0x36
        /*00a2*/ 	.short	(.L_95 - .L_94)
.L_94:
        /*00a4*/ 	.word	0x00000008
.L_95:


//--------------------- .nv.callgraph             --------------------------
	.section	.nv.callgraph,"",@"SHT_CUDA_CALLGRAPH"
	.align	4
	.sectionentsize	8
	.align		4
        /*0000*/ 	.word	0x00000000
	.align		4
        /*0004*/ 	.word	0xffffffff
	.align		4
        /*0008*/ 	.word	0x00000000
	.align		4
        /*000c*/ 	.word	0xfffffffe
	.align		4
        /*0010*/ 	.word	0x00000000
	.align		4
        /*0014*/ 	.word	0xfffffffd
	.align		4
        /*0018*/ 	.word	0x00000000
	.align		4
        /*001c*/ 	.word	0xfffffffc


//--------------------- .text._Z8logic_orPfS_S_   --------------------------
	.section	.text._Z8logic_orPfS_S_,"ax",@progbits
	.align	128
        .global         _Z8logic_orPfS_S_
        .type           _Z8logic_orPfS_S_,@function
        .size           _Z8logic_orPfS_S_,(.L_x_18 - _Z8logic_orPfS_S_)
        .other          _Z8logic_orPfS_S_,@"STO_CUDA_ENTRY STV_DEFAULT"
_Z8logic_orPfS_S_:
.text._Z8logic_orPfS_S_:
[----:B------:R-:W-:Y:S01]  /*0000*/  LDC R1, c[0x0][0x37c] ;  /* 0x0000df00ff017b82 */ /* 0x000fe20000000800 */
[----:B------:R-:W0:Y:S07]  /*0010*/  S2R R9, SR_TID.X ;  /* 0x0000000000097919 */ /* 0x000e2e0000002100 */
[----:B------:R-:W0:Y:S01]  /*0020*/  LDC.64 R2, c[0x0][0x380] ;  /* 0x0000e000ff027b82 */ /* 0x000e220000000a00 */
[----:B------:R-:W1:Y:S07]  /*0030*/  LDCU.64 UR4, c[0x0][0x358] ;  /* 0x00006b00ff0477ac */ /* 0x000e6e0008000a00 */
[----:B------:R-:W2:Y:S01]  /*0040*/  LDC.64 R4, c[0x0][0x390] ;  /* 0x0000e400ff047b82 */ /* 0x000ea20000000a00 */
[----:B0-----:R-:W-:-:S06]  /*0050*/  IMAD.WIDE.U32 R2, R9, 0x4, R2 ;  /* 0x0000000409027825 */ /* 0x001fcc00078e0002 */
[----:B-1----:R-:W3:Y:S01]  /*0060*/  LDG.E R2, desc[UR4][R2.64] ;  /* 0x0000000402027981 */ /* 0x002ee2000c1e1900 */
[----:B------:R-:W-:Y:S01]  /*0070*/  BSSY.RECONVERGENT B0, `(.L_x_0) ;  /* 0x0000009000007945 */ /* 0x000fe20003800200 */
[----:B------:R-:W-:Y:S02]  /*0080*/  HFMA2 R7, -RZ, RZ, 1.875, 0 ;  /* 0x3f800000ff077431 */ /* 0x000fe400000001ff */
[----:B--2---:R-:W-:Y:S01]  /*0090*/  IMAD.WIDE.U32 R4, R9, 0x4, R4 ;  /* 0x0000000409047825 */ /* 0x004fe200078e0004 */
[----:B---3--:R-:W-:-:S13]  /*00a0*/  FSETP.NEU.AND P0, PT, R2, RZ, PT ;  /* 0x000000ff0200720b */ /* 0x008fda0003f0d000 */
[----:B------:R-:W-:Y:S05]  /*00b0*/  @P0 BRA `(.L_x_1) ;  /* 0x0000000000100947 */ /* 0x000fea0003800000 */
[----:B------:R-:W0:Y:S02]  /*00c0*/  LDC.64 R2, c[0x0][0x388] ;  /* 0x0000e200ff027b82 */ /* 0x000e240000000a00 */
[----:B0-----:R-:W-:-:S06]  /*00d0*/  IMAD.WIDE.U32 R2, R9, 0x4, R2 ;  /* 0x0000000409027825 */ /* 0x001fcc00078e0002 */
[----:B------:R-:W2:Y:S02]  /*00e0*/  LDG.E R2, desc[UR4][R2.64] ;  /* 0x0000000402027981 */ /* 0x000ea4000c1e1900 */
[----:B--2---:R-:W-:-:S07]  /*00f0*/  FSET.BF.NEU.AND R7, R2, RZ, PT ;  /* 0x000000ff0207720a */ /* 0x004fce000380d000 */
.L_x_1:
[----:B------:R-:W-:Y:S05]  /*0100*/  BSYNC.RECONVERGENT B0 ;  /* 0x0000000000007941 */ /* 0x000fea0003800200 */
.L_x_0:
[----:B------:R-:W-:Y:S01]  /*0110*/  STG.E desc[UR4][R4.64], R7 ;  /* 0x0000000704007986 */ /* 0x000fe2000c101904 */
[----:B------:R-:W-:Y:S05]  /*0120*/  EXIT ;  /* 0x000000000000794d */ /* 0x000fea0003800000 */
.L_x_2:
[----:B------:R-:W-:-:S00]  /*0130*/  BRA `(.L_x_2) ;  /* 0xfffffffc00fc7947 */ /* 0x000fc0000383ffff */
[----:B------:R-:W-:-:S00]  /*0140*/  NOP ;  /* 0x0000000000007918 */ /* 0x000fc00000000000 */
        /* <DEDUP_REMOVED lines=11> */
.L_x_18:


//--------------------- .text._Z8add_selfPfS_i    --------------------------
	.section	.text._Z8add_selfPfS_i,"ax",@progbits
	.align	128
        .global         _Z8add_selfPfS_i
        .type           _Z8add_selfPfS_i,@function
        .size           _Z8add_selfPfS_i,(.L_x_19 - _Z8add_selfPfS_i)
        .other          _Z8add_selfPfS_i,@"STO_CUDA_ENTRY STV_DEFAULT"
_Z8add_selfPfS_i:
.text._Z8add_selfPfS_i:
[----:B------:R-:W-:Y:S01]  /*0000*/  LDC R1, c[0x0][0x37c] ;  /* 0x0000df00ff017b82 */ /* 0x000fe20000000800 */
[----:B------:R-:W0:Y:S07]  /*0010*/  S2R R5, SR_TID.X ;  /* 0x0000000000057919 */ /* 0x000e2e0000002100 */
[----:B------:R-:W0:Y:S01]  /*0020*/  LDC.64 R2, c[0x0][0x380] ;  /* 0x0000e000ff027b82 */ /* 0x000e220000000a00 */
[----:B------:R-:W1:Y:S01]  /*0030*/  LDCU.64 UR4, c[0x0][0x358] ;  /* 0x00006b00ff0477ac */ /* 0x000e620008000a00 */
[----:B0-----:R-:W-:-:S06]  /*0040*/  IMAD.WIDE.U32 R2, R5, 0x4, R2 ;  /* 0x0000000405027825 */ /* 0x001fcc00078e0002 */
[----:B-1----:R-:W2:Y:S02]  /*0050*/  LDG.E R2, desc[UR4][R2.64] ;  /* 0x0000000402027981 */ /* 0x002ea4000c1e1900 */
[----:B--2---:R-:W-:-:S13]  /*0060*/  FSETP.NEU.AND P0, PT, R2, RZ, PT ;  /* 0x000000ff0200720b */ /* 0x004fda0003f0d000 */
[----:B------:R-:W-:Y:S05]  /*0070*/  @!P0 EXIT ;  /* 0x000000000000894d */ /* 0x000fea0003800000 */
[----:B------:R-:W0:Y:S01]  /*0080*/  LDC R0, c[0x0][0x390] ;  /* 0x0000e400ff007b82 */ /* 0x000e220000000800 */
[----:B------:R-:W-:-:S07]  /*0090*/  HFMA2 R7, -RZ, RZ, 1.875, 0 ;  /* 0x3f800000ff077431 */ /* 0x000fce00000001ff */
[----:B------:R-:W1:Y:S01]  /*00a0*/  LDC.64 R2, c[0x0][0x388] ;  /* 0x0000e200ff027b82 */ /* 0x000e620000000a00 */
[----:B0-----:R-:W-:-:S04]  /*00b0*/  IMAD R5, R5, R0, R0 ;  /* 0x0000000005057224 */ /* 0x001fc800078e0200 */
[----:B-1----:R-:W-:-:S05]  /*00c0*/  IMAD.WIDE R2, R5, 0x4, R2 ;  /* 0x0000000405027825 */ /* 0x002fca00078e0202 */
[----:B------:R-:W-:Y:S01]  /*00d0*/  STG.E desc[UR4][R2.64], R7 ;  /* 0x0000000702007986 */ /* 0x000fe2000c101904 */
[----:B------:R-:W-:Y:S05]  /*00e0*/  EXIT ;  /* 0x000000000000794d */ /* 0x000fea0003800000 */
.L_x_3:
        /* <DEDUP_REMOVED lines=9> */
.L_x_19:


//--------------------- .text._Z20stratify_none_getC_DPfPiS0_iS_S_ --------------------------
	.section	.text._Z20stratify_none_getC_DPfPiS0_iS_S_,"ax",@progbits
	.align	128
        .global         _Z20stratify_none_getC_DPfPiS0_iS_S_
        .type           _Z20stratify_none_getC_DPfPiS0_iS_S_,@function
        .size           _Z20stratify_none_getC_DPfPiS0_iS_S_,(.L_x_20 - _Z20stratify_none_getC_DPfPiS0_iS_S_)
        .other          _Z20stratify_none_getC_DPfPiS0_iS_S_,@"STO_CUDA_ENTRY STV_DEFAULT"
_Z20stratify_none_getC_DPfPiS0_iS_S_:
.text._Z20stratify_none_getC_DPfPiS0_iS_S_:
[----:B------:R-:W-:Y:S01]  /*0000*/  LDC R1, c[0x0][0x37c] ;  /* 0x0000df00ff017b82 */ /* 0x000fe20000000800 */
[----:B------:R-:W0:Y:S07]  /*0010*/  S2R R7, SR_TID.X ;  /* 0x0000000000077919 */ /* 0x000e2e0000002100 */
[----:B------:R-:W0:Y:S01]  /*0020*/  LDC.64 R2, c[0x0][0x3a8] ;  /* 0x0000ea00ff027b82 */ /* 0x000e220000000a00 */
[----:B------:R-:W1:Y:S07]  /*0030*/  LDCU.64 UR4, c[0x0][0x358] ;  /* 0x00006b00ff0477ac */ /* 0x000e6e0008000a00 */
[----:B------:R-:W2:Y:S01]  /*0040*/  LDC.64 R4, c[0x0][0x380] ;  /* 0x0000e000ff047b82 */ /* 0x000ea20000000a00 */
[----:B0-----:R-:W-:-:S04]  /*0050*/  IMAD.WIDE.U32 R2, R7, 0x4, R2 ;  /* 0x0000000407027825 */ /* 0x001fc800078e0002 */
[----:B--2---:R-:W-:Y:S01]  /*0060*/  IMAD.WIDE.U32 R4, R7, 0x4, R4 ;  /* 0x0000000407047825 */ /* 0x004fe200078e0004 */
[----:B-1----:R0:W-:Y:S05]  /*0070*/  STG.E desc[UR4][R2.64], RZ ;  /* 0x000000ff02007986 */ /* 0x0021ea000c101904 */
[----:B------:R-:W2:Y:S02]  /*0080*/  LDG.E R4, desc[UR4][R4.64] ;  /* 0x0000000404047981 */ /* 0x000ea4000c1e1900 */
[----:B--2---:R-:W-:-:S13]  /*0090*/  FSETP.NEU.AND P0, PT, R4, RZ, PT ;  /* 0x000000ff0400720b */ /* 0x004fda0003f0d000 */
[----:B0-----:R-:W-:Y:S05]  /*00a0*/  @!P0 EXIT ;  /* 0x000000000000894d */ /* 0x001fea0003800000 */
[----:B------:R-:W0:Y:S02]  /*00b0*/  LDC.64 R4, c[0x0][0x3a0] ;  /* 0x0000e800ff047b82 */ /* 0x000e240000000a00 */
[----:B0-----:R-:W-:-:S06]  /*00c0*/  IMAD.WIDE.U32 R4, R7, 0x4, R4 ;  /* 0x0000000407047825 */ /* 0x001fcc00078e0004 */
[----:B------:R-:W2:Y:S02]  /*00d0*/  LDG.E R4, desc[UR4][R4.64] ;  /* 0x0000000404047981 */ /* 0x000ea4000c1e1900 */
[----:B--2---:R-:W-:-:S13]  /*00e0*/  FSETP.NEU.AND P0, PT, R4, RZ, PT ;  /* 0x000000ff0400720b */ /* 0x004fda0003f0d000 */
[----:B------:R-:W-:Y:S05]  /*00f0*/  @P0 EXIT ;  /* 0x000000000000094d */ /* 0x000fea0003800000 */
[----:B------:R-:W-:-:S05]  /*0100*/  HFMA2 R5, -RZ, RZ, 1.875, 0 ;  /* 0x3f800000ff057431 */ /* 0x000fca00000001ff */
[----:B------:R-:W-:Y:S01]  /*0110*/  STG.E desc[UR4][R2.64], R5 ;  /* 0x0000000502007986 */ /* 0x000fe2000c101904 */
[----:B------:R-:W-:Y:S05]  /*0120*/  EXIT ;  /* 0x000000000000794d */ /* 0x000fea0003800000 */
.L_x_4:
        /* <DEDUP_REMOVED lines=13> */
.L_x_20:


//--------------------- .text._Z18stratify_none_getDPfPiS0_ifS_ --------------------------
	.section	.text._Z18stratify_none_getDPfPiS0_ifS_,"ax",@progbits
	.align	128
        .global         _Z18stratify_none_getDPfPiS0_ifS_
        .type           _Z18stratify_none_getDPfPiS0_ifS_,@function
        .size           _Z18stratify_none_getDPfPiS0_ifS_,(.L_x_21 - _Z18stratify_none_getDPfPiS0_ifS_)
        .other          _Z18stratify_none_getDPfPiS0_ifS_,@"STO_CUDA_ENTRY STV_DEFAULT"
_Z18stratify_none_getDPfPiS0_ifS_:
.text._Z18stratify_none_getDPfPiS0_ifS_:
        /* <DEDUP_REMOVED lines=12> */
[----:B0-----:R-:W-:-:S05]  /*00c0*/  IMAD.WIDE.U32 R2, R5, 0x4, R2 ;  /* 0x0000000405027825 */ /* 0x001fca00078e0002 */
[----:B------:R-:W2:Y:S04]  /*00d0*/  LDG.E R4, desc[UR4][R2.64] ;  /* 0x0000000402047981 */ /* 0x000ea8000c1e1900 */
[----:B------:R-:W2:Y:S01]  /*00e0*/  LDG.E R5, desc[UR4][R2.64+0x4] ;  /* 0x0000040402057981 */ /* 0x000ea2000c1e1900 */
[----:B------:R-:W-:Y:S01]  /*00f0*/  BSSY.RECONVERGENT B0, `(.L_x_5) ;  /* 0x00000e7000007945 */ /* 0x000fe20003800200 */
[----:B------:R-:W-:Y:S01]  /*0100*/  IMAD.MOV.U32 R0, RZ, RZ, RZ ;  /* 0x000000ffff007224 */ /* 0x000fe200078e00ff */
[----:B--2---:R-:W-:-:S13]  /*0110*/  ISETP.GE.AND P0, PT, R4, R5, PT ;  /* 0x000000050400720c */ /* 0x004fda0003f06270 */
[----:B------:R-:W-:Y:S05]  /*0120*/  @P0 BRA `(.L_x_6) ;  /* 0x0000000c008c0947 */ /* 0x000fea0003800000 */
[C---:B------:R-:W-:Y:S01]  /*0130*/  VIADDMNMX R5, R4.reuse, 0x1, R5, !PT ;  /* 0x0000000104057846 */ /* 0x040fe20007800105 */
[----:B------:R-:W-:Y:S04]  /*0140*/  BSSY.RECONVERGENT B1, `(.L_x_7) ;  /* 0x0000073000017945 */ /* 0x000fe80003800200 */
[----:B------:R-:W-:Y:S01]  /*0150*/  IMAD.IADD R2, R5, 0x1, -R4 ;  /* 0x0000000105027824 */ /* 0x000fe200078e0a04 */
[----:B------:R-:W-:-:S04]  /*0160*/  IADD3 R5, PT, PT, R4, -R5, RZ ;  /* 0x8000000504057210 */ /* 0x000fc80007ffe0ff */
[----:B------:R-:W-:Y:S01]  /*0170*/  ISETP.GT.U32.AND P1, PT, R5, -0x10, PT ;  /* 0xfffffff00500780c */ /* 0x000fe20003f24070 */
[----:B------:R-:W-:Y:S01]  /*0180*/  IMAD.MOV.U32 R5, RZ, RZ, RZ ;  /* 0x000000ffff057224 */ /* 0x000fe200078e00ff */
[----:B------:R-:W-:-:S04]  /*0190*/  LOP3.LUT R3, R2, 0xf, RZ, 0xc0, !PT ;  /* 0x0000000f02037812 */ /* 0x000fc800078ec0ff */
[----:B------:R-:W-:-:S07]  /*01a0*/  ISETP.NE.AND P0, PT, R3, RZ, PT ;  /* 0x000000ff0300720c */ /* 0x000fce0003f05270 */
[----:B------:R-:W-:Y:S06]  /*01b0*/  @P1 BRA `(.L_x_8) ;  /* 0x0000000400ac1947 */ /* 0x000fec0003800000 */
[----:B------:R-:W0:Y:S01]  /*01c0*/  LDC.64 R14, c[0x0][0x390] ;  /* 0x0000e400ff0e7b82 */ /* 0x000e220000000a00 */
[----:B------:R-:W-:Y:S01]  /*01d0*/  LOP3.LUT R0, R2, 0xfffffff0, RZ, 0xc0, !PT ;  /* 0xfffffff002007812 */ /* 0x000fe200078ec0ff */
[----:B------:R-:W-:-:S03]  /*01e0*/  IMAD.MOV.U32 R5, RZ, RZ, RZ ;  /* 0x000000ffff057224 */ /* 0x000fc600078e00ff */
[----:B------:R-:W-:Y:S02]  /*01f0*/  IADD3 R0, PT, PT, -R0, RZ, RZ ;  /* 0x000000ff00007210 */ /* 0x000fe40007ffe1ff */
[----:B0-----:R-:W-:-:S05]  /*0200*/  IADD3 R14, P1, PT, R14, 0x20, RZ ;  /* 0x000000200e0e7810 */ /* 0x001fca0007f3e0ff */
[----:B------:R-:W-:-:S08]  /*0210*/  IMAD.X R15, RZ, RZ, R15, P1 ;  /* 0x000000ffff0f7224 */ /* 0x000fd000008e060f */
.L_x_9:
[----:B------:R-:W-:-:S05]  /*0220*/  IMAD.WIDE R16, R4, 0x4, R14 ;  /* 0x0000000404107825 */ /* 0x000fca00078e020e */
[----:B------:R-:W2:Y:S04]  /*0230*/  LDG.E R19, desc[UR4][R16.64+-0x20] ;  /* 0xffffe00410137981 */ /* 0x000ea8000c1e1900 */
[----:B------:R-:W3:Y:S04]  /*0240*/  LDG.E R25, desc[UR4][R16.64+-0x1c] ;  /* 0xffffe40410197981 */ /* 0x000ee8000c1e1900 */
[----:B------:R-:W4:Y:S04]  /*0250*/  LDG.E R26, desc[UR4][R16.64+-0x18] ;  /* 0xffffe804101a7981 */ /* 0x000f28000c1e1900 */
[----:B------:R-:W5:Y:S04]  /*0260*/  LDG.E R6, desc[UR4][R16.64+-0x14] ;  /* 0xffffec0410067981 */ /* 0x000f68000c1e1900 */
        /* <DEDUP_REMOVED lines=8> */
[----:B------:R-:W5:Y:S01]  /*02f0*/  LDG.E R29, desc[UR4][R16.64+0x10] ;  /* 0x00001004101d7981 */ /* 0x000f62000c1e1900 */
[----:B--2---:R-:W-:-:S04]  /*0300*/  IMAD.WIDE R18, R19, 0x4, R10 ;  /* 0x0000000413127825 */ /* 0x004fc800078e020a */
[----:B---3--:R-:W-:Y:S02]  /*0310*/  IMAD.WIDE R24, R25, 0x4, R10 ;  /* 0x0000000419187825 */ /* 0x008fe400078e020a */
[----:B------:R-:W2:Y:S04]  /*0320*/  LDG.E R18, desc[UR4][R18.64] ;  /* 0x0000000412127981 */ /* 0x000ea8000c1e1900 */
[----:B------:R-:W3:Y:S04]  /*0330*/  LDG.E R24, desc[UR4][R24.64] ;  /* 0x0000000418187981 */ /* 0x000ee8000c1e1900 */
[----:B------:R-:W5:Y:S01]  /*0340*/  LDG.E R25, desc[UR4][R16.64+0x14] ;  /* 0x0000140410197981 */ /* 0x000f62000c1e1900 */
[----:B--2---:R-:W-:-:S02]  /*0350*/  FSETP.NEU.AND P1, PT, R18, RZ, PT ;  /* 0x000000ff1200720b */ /* 0x004fc40003f2d000 */
[----:B---3--:R-:W-:Y:S01]  /*0360*/  FSETP.NEU.AND P2, PT, R24, RZ, PT ;  /* 0x000000ff1800720b */ /* 0x008fe20003f4d000 */
[----:B------:R-:W-:-:S10]  /*0370*/  VIADD R18, R5, 0x1 ;  /* 0x0000000105127836 */ /* 0x000fd40000000000 */
[----:B------:R-:W-:-:S05]  /*0380*/  @!P1 IADD3 R18, PT, PT, R5, RZ, RZ ;  /* 0x000000ff05129210 */ /* 0x000fca0007ffe0ff */
[----:B------:R-:W-:Y:S02]  /*0390*/  VIADD R5, R18, 0x1 ;  /* 0x0000000112057836 */ /* 0x000fe40000000000 */
[----:B------:R-:W-:Y:S02]  /*03a0*/  @!P2 IMAD.MOV R5, RZ, RZ, R18 ;  /* 0x000000ffff05a224 */ /* 0x000fe400078e0212 */
[----:B----4-:R-:W-:-:S05]  /*03b0*/  IMAD.WIDE R18, R26, 0x4, R10 ;  /* 0x000000041a127825 */ /* 0x010fca00078e020a */
[----:B------:R5:W2:Y:S02]  /*03c0*/  LDG.E R24, desc[UR4][R18.64] ;  /* 0x0000000412187981 */ /* 0x000aa4000c1e1900 */
[----:B-----5:R-:W-:-:S05]  /*03d0*/  IMAD.WIDE R18, R6, 0x4, R10 ;  /* 0x0000000406127825 */ /* 0x020fca00078e020a */
[----:B------:R0:W3:Y:S01]  /*03e0*/  LDG.E R6, desc[UR4][R18.64] ;  /* 0x0000000412067981 */ /* 0x0000e2000c1e1900 */
[----:B------:R-:W-:-:S06]  /*03f0*/  IMAD.WIDE R26, R27, 0x4, R10 ;  /* 0x000000041b1a7825 */ /* 0x000fcc00078e020a */
[----:B------:R-:W4:Y:S01]  /*0400*/  LDG.E R27, desc[UR4][R26.64] ;  /* 0x000000041a1b7981 */ /* 0x000f22000c1e1900 */
[----:B0-----:R-:W-:-:S05]  /*0410*/  IMAD.WIDE R18, R22, 0x4, R10 ;  /* 0x0000000416127825 */ /* 0x001fca00078e020a */
[----:B------:R0:W5:Y:S01]  /*0420*/  LDG.E R28, desc[UR4][R18.64] ;  /* 0x00000004121c7981 */ /* 0x000162000c1e1900 */
[----:B------:R-:W-:-:S06]  /*0430*/  IMAD.WIDE R22, R23, 0x4, R10 ;  /* 0x0000000417167825 */ /* 0x000fcc00078e020a */
[----:B------:R-:W4:Y:S01]  /*0440*/  LDG.E R23, desc[UR4][R22.64] ;  /* 0x0000000416177981 */ /* 0x000f22000c1e1900 */
[----:B0-----:R-:W-:-:S05]  /*0450*/  IMAD.WIDE R18, R20, 0x4, R10 ;  /* 0x0000000414127825 */ /* 0x001fca00078e020a */
[----:B------:R0:W4:Y:S01]  /*0460*/  LDG.E R26, desc[UR4][R18.64] ;  /* 0x00000004121a7981 */ /* 0x000122000c1e1900 */
[----:B------:R-:W-:-:S04]  /*0470*/  IMAD.WIDE R20, R21, 0x4, R10 ;  /* 0x0000000415147825 */ /* 0x000fc800078e020a */
[----:B0-----:R-:W-:-:S05]  /*0480*/  IMAD.WIDE R18, R8, 0x4, R10 ;  /* 0x0000000408127825 */ /* 0x001fca00078e020a */
[----:B------:R0:W4:Y:S02]  /*0490*/  LDG.E R22, desc[UR4][R18.64] ;  /* 0x0000000412167981 */ /* 0x000124000c1e1900 */
[--C-:B0-----:R-:W-:Y:S02]  /*04a0*/  IMAD.WIDE R18, R7, 0x4, R10.reuse ;  /* 0x0000000407127825 */ /* 0x101fe400078e020a */
[----:B------:R0:W4:Y:S02]  /*04b0*/  LDG.E R7, desc[UR4][R20.64] ;  /* 0x0000000414077981 */ /* 0x000124000c1e1900 */
[--C-:B0-----:R-:W-:Y:S02]  /*04c0*/  IMAD.WIDE R20, R25, 0x4, R10.reuse ;  /* 0x0000000419147825 */ /* 0x101fe400078e020a */
[----:B------:R-:W3:Y:S02]  /*04d0*/  LDG.E R25, desc[UR4][R16.64+0x18] ;  /* 0x0000180410197981 */ /* 0x000ee4000c1e1900 */
[----:B------:R-:W-:-:S02]  /*04e0*/  IMAD.WIDE R8, R9, 0x4, R10 ;  /* 0x0000000409087825 */ /* 0x000fc400078e020a */
[----:B------:R-:W4:Y:S04]  /*04f0*/  LDG.E R20, desc[UR4][R20.64] ;  /* 0x0000000414147981 */ /* 0x000f28000c1e1900 */
[----:B------:R-:W4:Y:S04]  /*0500*/  LDG.E R9, desc[UR4][R8.64] ;  /* 0x0000000408097981 */ /* 0x000f28000c1e1900 */
[----:B------:R-:W5:Y:S04]  /*0510*/  LDG.E R17, desc[UR4][R16.64+0x1c] ;  /* 0x00001c0410117981 */ /* 0x000f68000c1e1900 */
[----:B------:R0:W4:Y:S02]  /*0520*/  LDG.E R8, desc[UR4][R18.64] ;  /* 0x0000000412087981 */ /* 0x000124000c1e1900 */
[----:B0-----:R-:W-:-:S05]  /*0530*/  IMAD.WIDE R18, R29, 0x4, R10 ;  /* 0x000000041d127825 */ /* 0x001fca00078e020a */
[----:B------:R3:W4:Y:S01]  /*0540*/  LDG.E R29, desc[UR4][R18.64] ;  /* 0x00000004121d7981 */ /* 0x000722000c1e1900 */
[----:B--2---:R-:W-:Y:S01]  /*0550*/  FSETP.NEU.AND P2, PT, R24, RZ, PT ;  /* 0x000000ff1800720b */ /* 0x004fe20003f4d000 */
[----:B---3--:R-:W-:-:S06]  /*0560*/  IMAD.WIDE R18, R25, 0x4, R10 ;  /* 0x0000000419127825 */ /* 0x008fcc00078e020a */
[----:B------:R-:W2:Y:S01]  /*0570*/  LDG.E R18, desc[UR4][R18.64] ;  /* 0x0000000412127981 */ /* 0x000ea2000c1e1900 */
[----:B-----5:R-:W-:-:S06]  /*0580*/  IMAD.WIDE R24, R17, 0x4, R10 ;  /* 0x0000000411187825 */ /* 0x020fcc00078e020a */
[----:B------:R-:W3:Y:S01]  /*0590*/  LDG.E R24, desc[UR4][R24.64] ;  /* 0x0000000418187981 */ /* 0x000ee2000c1e1900 */
[----:B------:R-:W-:Y:S02]  /*05a0*/  FSETP.NEU.AND P1, PT, R6, RZ, PT ;  /* 0x000000ff0600720b */ /* 0x000fe40003f2d000 */
[----:B------:R-:W-:Y:S01]  /*05b0*/  IADD3 R6, PT, PT, R5, 0x1, RZ ;  /* 0x0000000105067810 */ /* 0x000fe20007ffe0ff */
[----:B------:R-:W-:Y:S01]  /*05c0*/  @!P2 IMAD.MOV R6, RZ, RZ, R5 ;  /* 0x000000ffff06a224 */ /* 0x000fe200078e0205 */
[----:B------:R-:W-:-:S03]  /*05d0*/  FSETP.NEU.AND P2, PT, R28, RZ, PT ;  /* 0x000000ff1c00720b */ /* 0x000fc60003f4d000 */
[----:B------:R-:W-:-:S06]  /*05e0*/  VIADD R5, R6, 0x1 ;  /* 0x0000000106057836 */ /* 0x000fcc0000000000 */
[----:B------:R-:W-:Y:S02]  /*05f0*/  @!P1 IADD3 R5, PT, PT, R6, RZ, RZ ;  /* 0x000000ff06059210 */ /* 0x000fe40007ffe0ff */
[----:B----4-:R-:W-:-:S03]  /*0600*/  FSETP.NEU.AND P1, PT, R27, RZ, PT ;  /* 0x000000ff1b00720b */ /* 0x010fc60003f2d000 */
[----:B------:R-:W-:Y:S02]  /*0610*/  VIADD R6, R5, 0x1 ;  /* 0x0000000105067836 */ /* 0x000fe40000000000 */
[----:B------:R-:W-:Y:S01]  /*0620*/  @!P2 IMAD.MOV R6, RZ, RZ, R5 ;  /* 0x000000ffff06a224 */ /* 0x000fe200078e0205 */
[----:B------:R-:W-:-:S04]  /*0630*/  FSETP.NEU.AND P2, PT, R26, RZ, PT ;  /* 0x000000ff1a00720b */ /* 0x000fc80003f4d000 */
[----:B------:R-:W-:-:S03]  /*0640*/  IADD3 R5, PT, PT, R6, 0x1, RZ ;  /* 0x0000000106057810 */ /* 0x000fc60007ffe0ff */
[----:B------:R-:W-:Y:S01]  /*0650*/  @!P1 IMAD.MOV R5, RZ, RZ, R6 ;  /* 0x000000ffff059224 */ /* 0x000fe200078e0206 */
[----:B------:R-:W-:-:S03]  /*0660*/  FSETP.NEU.AND P1, PT, R23, RZ, PT ;  /* 0x000000ff1700720b */ /* 0x000fc60003f2d000 */
[C---:B------:R-:W-:Y:S02]  /*0670*/  VIADD R6, R5.reuse, 0x1 ;  /* 0x0000000105067836 */ /* 0x040fe40000000000 */
[----:B------:R-:W-:Y:S02]  /*0680*/  @!P2 IADD3 R6, PT, PT, R5, RZ, RZ ;  /* 0x000000ff0506a210 */ /* 0x000fe40007ffe0ff */
[----:B------:R-:W-:-:S03]  /*0690*/  FSETP.NEU.AND P2, PT, R22, RZ, PT ;  /* 0x000000ff1600720b */ /* 0x000fc60003f4d000 */
[----:B------:R-:W-:-:S03]  /*06a0*/  VIADD R5, R6, 0x1 ;  /* 0x0000000106057836 */ /* 0x000fc60000000000 */
[----:B------:R-:W-:Y:S01]  /*06b0*/  @!P1 IMAD.MOV R5, RZ, RZ, R6 ;  /* 0x000000ffff059224 */ /* 0x000fe200078e0206 */
[----:B------:R-:W-:-:S04]  /*06c0*/  FSETP.NEU.AND P1, PT, R9, RZ, PT ;  /* 0x000000ff0900720b */ /* 0x000fc80003f2d000 */
[----:B------:R-:W-:Y:S02]  /*06d0*/  IADD3 R6, PT, PT, R5, 0x1, RZ ;  /* 0x0000000105067810 */ /* 0x000fe40007ffe0ff */
        /* <DEDUP_REMOVED lines=12> */
[----:B------:R-:W-:Y:S02]  /*07a0*/  @!P2 IMAD.MOV R6, RZ, RZ, R5 ;  /* 0x000000ffff06a224 */ /* 0x000fe400078e0205 */
[----:B------:R-:W-:-:S03]  /*07b0*/  VIADD R0, R0, 0x10 ;  /* 0x0000001000007836 */ /* 0x000fc60000000000 */
[----:B------:R-:W-:Y:S02]  /*07c0*/  IADD3 R5, PT, PT, R6, 0x1, RZ ;  /* 0x0000000106057810 */ /* 0x000fe40007ffe0ff */
[----:B------:R-:W-:-:S05]  /*07d0*/  @!P1 IMAD.MOV R5, RZ, RZ, R6 ;  /* 0x000000ffff059224 */ /* 0x000fca00078e0206 */
[----:B------:R-:W-:Y:S02]  /*07e0*/  IADD3 R6, PT, PT, R5, 0x1, RZ ;  /* 0x0000000105067810 */ /* 0x000fe40007ffe0ff */
[----:B------:R-:W-:Y:S02]  /*07f0*/  IADD3 R4, PT, PT, R4, 0x10, RZ ;  /* 0x0000001004047810 */ /* 0x000fe40007ffe0ff */
[----:B--2---:R-:W-:-:S13]  /*0800*/  FSETP.NEU.AND P2, PT, R18, RZ, PT ;  /* 0x000000ff1200720b */ /* 0x004fda0003f4d000 */
[----:B------:R-:W-:Y:S02]  /*0810*/  @!P2 IADD3 R6, PT, PT, R5, RZ, RZ ;  /* 0x000000ff0506a210 */ /* 0x000fe40007ffe0ff */
[----:B------:R-:W-:Y:S02]  /*0820*/  ISETP.NE.AND P2, PT, R0, RZ, PT ;  /* 0x000000ff0000720c */ /* 0x000fe40003f45270 */
[----:B---3--:R-:W-:Y:S01]  /*0830*/  FSETP.NEU.AND P1, PT, R24, RZ, PT ;  /* 0x000000ff1800720b */ /* 0x008fe20003f2d000 */
[----:B------:R-:W-:-:S12]  /*0840*/  VIADD R5, R6, 0x1 ;  /* 0x0000000106057836 */ /* 0x000fd80000000000 */
[----:B------:R-:W-:Y:S01]  /*0850*/  @!P1 IMAD.MOV R5, RZ, RZ, R6 ;  /* 0x000000ffff059224 */ /* 0x000fe200078e0206 */
[----:B------:R-:W-:Y:S06]  /*0860*/  @P2 BRA `(.L_x_9) ;  /* 0xfffffff8006c2947 */ /* 0x000fec000383ffff */
.L_x_8:
[----:B------:R-:W-:Y:S05]  /*0870*/  BSYNC.RECONVERGENT B1 ;  /* 0x0000000000017941 */ /* 0x000fea0003800200 */
.L_x_7:
[----:B------:R-:W-:Y:S04]  /*0880*/  BSSY.RECONVERGENT B1, `(.L_x_10) ;  /* 0x000006c000017945 */ /* 0x000fe80003800200 */
[----:B------:R-:W-:Y:S05]  /*0890*/  @!P0 BRA `(.L_x_11) ;  /* 0x0000000400a88947 */ /* 0x000fea0003800000 */
[----:B------:R-:W-:Y:S01]  /*08a0*/  ISETP.GE.U32.AND P1, PT, R3, 0x8, PT ;  /* 0x000000080300780c */ /* 0x000fe20003f26070 */
[----:B------:R-:W-:Y:S01]  /*08b0*/  BSSY.RECONVERGENT B2, `(.L_x_12) ;  /* 0x0000037000027945 */ /* 0x000fe20003800200 */
[----:B------:R-:W-:-:S04]  /*08c0*/  LOP3.LUT R26, R2, 0x7, RZ, 0xc0, !PT ;  /* 0x00000007021a7812 */ /* 0x000fc800078ec0ff */
[----:B------:R-:W-:-:S07]  /*08d0*/  ISETP.NE.AND P0, PT, R26, RZ, PT ;  /* 0x000000ff1a00720c */ /* 0x000fce0003f05270 */
[----:B------:R-:W-:Y:S06]  /*08e0*/  @!P1 BRA `(.L_x_13) ;  /* 0x0000000000cc9947 */ /* 0x000fec0003800000 */
[----:B------:R-:W0:Y:S02]  /*08f0*/  LDC.64 R16, c[0x0][0x390] ;  /* 0x0000e400ff107b82 */ /* 0x000e240000000a00 */
[----:B0-----:R-:W-:-:S05]  /*0900*/  IMAD.WIDE R16, R4, 0x4, R16 ;  /* 0x0000000404107825 */ /* 0x001fca00078e0210 */
[----:B------:R-:W2:Y:S04]  /*0910*/  LDG.E R19, desc[UR4][R16.64] ;  /* 0x0000000410137981 */ /* 0x000ea8000c1e1900 */
[----:B------:R-:W3:Y:S04]  /*0920*/  LDG.E R21, desc[UR4][R16.64+0x4] ;  /* 0x0000040410157981 */ /* 0x000ee8000c1e1900 */
[----:B------:R-:W4:Y:S04]  /*0930*/  LDG.E R23, desc[UR4][R16.64+0x8] ;  /* 0x0000080410177981 */ /* 0x000f28000c1e1900 */
[----:B------:R-:W5:Y:S04]  /*0940*/  LDG.E R25, desc[UR4][R16.64+0xc] ;  /* 0x00000c0410197981 */ /* 0x000f68000c1e1900 */
[----:B------:R-:W5:Y:S04]  /*0950*/  LDG.E R15, desc[UR4][R16.64+0x10] ;  /* 0x00001004100f7981 */ /* 0x000f68000c1e1900 */
[----:B------:R-:W5:Y:S04]  /*0960*/  LDG.E R9, desc[UR4][R16.64+0x14] ;  /* 0x0000140410097981 */ /* 0x000f68000c1e1900 */
[----:B------:R-:W5:Y:S04]  /*0970*/  LDG.E R3, desc[UR4][R16.64+0x18] ;  /* 0x0000180410037981 */ /* 0x000f68000c1e1900 */
[----:B------:R0:W5:Y:S01]  /*0980*/  LDG.E R7, desc[UR4][R16.64+0x1c] ;  /* 0x00001c0410077981 */ /* 0x000162000c1e1900 */
[----:B--2---:R-:W-:-:S04]  /*0990*/  IMAD.WIDE R18, R19, 0x4, R10 ;  /* 0x0000000413127825 */ /* 0x004fc800078e020a */
[--C-:B---3--:R-:W-:Y:S01]  /*09a0*/  IMAD.WIDE R20, R21, 0x4, R10.reuse ;  /* 0x0000000415147825 */ /* 0x108fe200078e020a */
[----:B------:R1:W2:Y:S04]  /*09b0*/  LDG.E R0, desc[UR4][R18.64] ;  /* 0x0000000412007981 */ /* 0x0002a8000c1e1900 */
[----:B------:R3:W2:Y:S01]  /*09c0*/  LDG.E R6, desc[UR4][R20.64] ;  /* 0x0000000414067981 */ /* 0x0006a2000c1e1900 */
[----:B----4-:R-:W-:-:S04]  /*09d0*/  IMAD.WIDE R22, R23, 0x4, R10 ;  /* 0x0000000417167825 */ /* 0x010fc800078e020a */
[--C-:B-----5:R-:W-:Y:S01]  /*09e0*/  IMAD.WIDE R24, R25, 0x4, R10.reuse ;  /* 0x0000000419187825 */ /* 0x120fe200078e020a */
[----:B------:R-:W4:Y:S04]  /*09f0*/  LDG.E R8, desc[UR4][R22.64] ;  /* 0x0000000416087981 */ /* 0x000f28000c1e1900 */
[----:B------:R-:W5:Y:S01]  /*0a00*/  LDG.E R14, desc[UR4][R24.64] ;  /* 0x00000004180e7981 */ /* 0x000f62000c1e1900 */
[----:B------:R-:W-:-:S04]  /*0a10*/  IMAD.WIDE R28, R15, 0x4, R10 ;  /* 0x000000040f1c7825 */ /* 0x000fc800078e020a */
[--C-:B0-----:R-:W-:Y:S02]  /*0a20*/  IMAD.WIDE R16, R9, 0x4, R10.reuse ;  /* 0x0000000409107825 */ /* 0x101fe400078e020a */
[----:B------:R-:W5:Y:S02]  /*0a30*/  LDG.E R28, desc[UR4][R28.64] ;  /* 0x000000041c1c7981 */ /* 0x000f64000c1e1900 */
[--C-:B-1----:R-:W-:Y:S02]  /*0a40*/  IMAD.WIDE R18, R3, 0x4, R10.reuse ;  /* 0x0000000403127825 */ /* 0x102fe400078e020a */
[----:B------:R-:W5:Y:S02]  /*0a50*/  LDG.E R16, desc[UR4][R16.64] ;  /* 0x0000000410107981 */ /* 0x000f64000c1e1900 */
[----:B---3--:R-:W-:Y:S02]  /*0a60*/  IMAD.WIDE R20, R7, 0x4, R10 ;  /* 0x0000000407147825 */ /* 0x008fe400078e020a */
[----:B------:R-:W3:Y:S04]  /*0a70*/  LDG.E R18, desc[UR4][R18.64] ;  /* 0x0000000412127981 */ /* 0x000ee8000c1e1900 */
[----:B------:R-:W3:Y:S01]  /*0a80*/  LDG.E R20, desc[UR4][R20.64] ;  /* 0x0000000414147981 */ /* 0x000ee2000c1e1900 */
[----:B------:R-:W-:Y:S01]  /*0a90*/  VIADD R4, R4, 0x8 ;  /* 0x0000000804047836 */ /* 0x000fe20000000000 */
[----:B--2---:R-:W-:-:S02]  /*0aa0*/  FSETP.NEU.AND P2, PT, R0, RZ, PT ;  /* 0x000000ff0000720b */ /* 0x004fc40003f4d000 */
[----:B------:R-:W-:Y:S02]  /*0ab0*/  IADD3 R0, PT, PT, R5, 0x1, RZ ;  /* 0x0000000105007810 */ /* 0x000fe40007ffe0ff */
[----:B------:R-:W-:-:S09]  /*0ac0*/  FSETP.NEU.AND P1, PT, R6, RZ, PT ;  /* 0x000000ff0600720b */ /* 0x000fd20003f2d000 */
[----:B------:R-:W-:Y:S01]  /*0ad0*/  @!P2 IMAD.MOV R0, RZ, RZ, R5 ;  /* 0x000000ffff00a224 */ /* 0x000fe200078e0205 */
[----:B----4-:R-:W-:-:S04]  /*0ae0*/  FSETP.NEU.AND P2, PT, R8, RZ, PT ;  /* 0x000000ff0800720b */ /* 0x010fc80003f4d000 */
[----:B------:R-:W-:Y:S01]  /*0af0*/  IADD3 R3, PT, PT, R0, 0x1, RZ ;  /* 0x0000000100037810 */ /* 0x000fe20007ffe0ff */
[----:B------:R-:W-:Y:S01]  /*0b00*/  @!P1 IMAD.MOV R3, RZ, RZ, R0 ;  /* 0x000000ffff039224 */ /* 0x000fe200078e0200 */
[----:B-----5:R-:W-:-:S04]  /*0b10*/  FSETP.NEU.AND P1, PT, R14, RZ, PT ;  /* 0x000000ff0e00720b */ /* 0x020fc80003f2d000 */
[----:B------:R-:W-:-:S03]  /*0b20*/  IADD3 R0, PT, PT, R3, 0x1, RZ ;  /* 0x0000000103007810 */ /* 0x000fc60007ffe0ff */
[----:B------:R-:W-:Y:S01]  /*0b30*/  @!P2 IMAD.MOV R0, RZ, RZ, R3 ;  /* 0x000000ffff00a224 */ /* 0x000fe200078e0203 */
[----:B------:R-:W-:-:S04]  /*0b40*/  FSETP.NEU.AND P2, PT, R28, RZ, PT ;  /* 0x000000ff1c00720b */ /* 0x000fc80003f4d000 */
[----:B------:R-:W-:Y:S01]  /*0b50*/  IADD3 R3, PT, PT, R0, 0x1, RZ ;  /* 0x0000000100037810 */ /* 0x000fe20007ffe0ff */
[----:B------:R-:W-:Y:S01]  /*0b60*/  @!P1 IMAD.MOV R3, RZ, RZ, R0 ;  /* 0x000000ffff039224 */ /* 0x000fe200078e0200 */
[----:B------:R-:W-:-:S04]  /*0b70*/  FSETP.NEU.AND P1, PT, R16, RZ, PT ;  /* 0x000000ff1000720b */ /* 0x000fc80003f2d000 */
[----:B------:R-:W-:-:S03]  /*0b80*/  IADD3 R0, PT, PT, R3, 0x1, RZ ;  /* 0x0000000103007810 */ /* 0x000fc60007ffe0ff */
[----:B------:R-:W-:Y:S01]  /*0b90*/  @!P2 IMAD.MOV R0, RZ, RZ, R3 ;  /* 0x000000ffff00a224 */ /* 0x000fe200078e0203 */
[----:B---3--:R-:W-:-:S04]  /*0ba0*/  FSETP.NEU.AND P2, PT, R18, RZ, PT ;  /* 0x000000ff1200720b */ /* 0x008fc80003f4d000 */
[----:B------:R-:W-:Y:S01]  /*0bb0*/  IADD3 R3, PT, PT, R0, 0x1, RZ ;  /* 0x0000000100037810 */ /* 0x000fe20007ffe0ff */
[----:B------:R-:W-:Y:S01]  /*0bc0*/  @!P1 IMAD.MOV R3, RZ, RZ, R0 ;  /* 0x000000ffff039224 */ /* 0x000fe200078e0200 */
[----:B------:R-:W-:-:S04]  /*0bd0*/  FSETP.NEU.AND P1, PT, R20, RZ, PT ;  /* 0x000000ff1400720b */ /* 0x000fc80003f2d000 */
[----:B------:R-:W-:-:S03]  /*0be0*/  IADD3 R0, PT, PT, R3, 0x1, RZ ;  /* 0x0000000103007810 */ /* 0x000fc60007ffe0ff */
[----:B------:R-:W-:-:S05]  /*0bf0*/  @!P2 IMAD.MOV R0, RZ, RZ, R3 ;  /* 0x000000ffff00a224 */ /* 0x000fca00078e0203 */
[C---:B------:R-:W-:Y:S02]  /*0c00*/  IADD3 R5, PT, PT, R0.reuse, 0x1, RZ ;  /* 0x0000000100057810 */ /* 0x040fe40007ffe0ff */
[----:B------:R-:W-:-:S07]  /*0c10*/  @!P1 IADD3 R5, PT, PT, R0, RZ, RZ ;  /* 0x000000ff00059210 */ /* 0x000fce0007ffe0ff */
.L_x_13:
[----:B------:R-:W-:Y:S05]  /*0c20*/  BSYNC.RECONVERGENT B2 ;  /* 0x0000000000027941 */ /* 0x000fea0003800200 */
.L_x_12:
        /* <DEDUP_REMOVED lines=11> */
[----:B------:R-:W5:Y:S01]  /*0ce0*/  LDG.E R19, desc[UR4][R6.64+0xc] ;  /* 0x00000c0406137981 */ /* 0x000f62000c1e1900 */
[----:B--2---:R-:W-:-:S04]  /*0cf0*/  IMAD.WIDE R8, R9, 0x4, R10 ;  /* 0x0000000409087825 */ /* 0x004fc800078e020a */
[--C-:B---3--:R-:W-:Y:S02]  /*0d00*/  IMAD.WIDE R14, R15, 0x4, R10.reuse ;  /* 0x000000040f0e7825 */ /* 0x108fe400078e020a */
[----:B------:R-:W2:Y:S02]  /*0d10*/  LDG.E R8, desc[UR4][R8.64] ;  /* 0x0000000408087981 */ /* 0x000ea4000c1e1900 */
[--C-:B----4-:R-:W-:Y:S02]  /*0d20*/  IMAD.WIDE R16, R17, 0x4, R10.reuse ;  /* 0x0000000411107825 */ /* 0x110fe400078e020a */
[----:B------:R-:W3:Y:S02]  /*0d30*/  LDG.E R14, desc[UR4][R14.64] ;  /* 0x000000040e0e7981 */ /* 0x000ee4000c1e1900 */
[----:B-----5:R-:W-:Y:S02]  /*0d40*/  IMAD.WIDE R18, R19, 0x4, R10 ;  /* 0x0000000413127825 */ /* 0x020fe400078e020a */
[----:B------:R-:W4:Y:S04]  /*0d50*/  LDG.E R16, desc[UR4][R16.64] ;  /* 0x0000000410107981 */ /* 0x000f28000c1e1900 */
[----:B------:R-:W5:Y:S01]  /*0d60*/  LDG.E R18, desc[UR4][R18.64] ;  /* 0x0000000412127981 */ /* 0x000f62000c1e1900 */
[----:B------:R-:W-:Y:S01]  /*0d70*/  VIADD R0, R5, 0x1 ;  /* 0x0000000105007836 */ /* 0x000fe20000000000 */
[----:B------:R-:W-:-:S02]  /*0d80*/  IADD3 R4, PT, PT, R4, 0x4, RZ ;  /* 0x0000000404047810 */ /* 0x000fc40007ffe0ff */
[----:B--2---:R-:W-:Y:S02]  /*0d90*/  FSETP.NEU.AND P2, PT, R8, RZ, PT ;  /* 0x000000ff0800720b */ /* 0x004fe40003f4d000 */
[----:B---3--:R-:W-:-:S11]  /*0da0*/  FSETP.NEU.AND P1, PT, R14, RZ, PT ;  /* 0x000000ff0e00720b */ /* 0x008fd60003f2d000 */
[----:B------:R-:W-:Y:S02]  /*0db0*/  @!P2 IADD3 R0, PT, PT, R5, RZ, RZ ;  /* 0x000000ff0500a210 */ /* 0x000fe40007ffe0ff */
[----:B----4-:R-:W-:-:S03]  /*0dc0*/  FSETP.NEU.AND P2, PT, R16, RZ, PT ;  /* 0x000000ff1000720b */ /* 0x010fc60003f4d000 */
[C---:B------:R-:W-:Y:S01]  /*0dd0*/  VIADD R3, R0.reuse, 0x1 ;  /* 0x0000000100037836 */ /* 0x040fe20000000000 */
[----:B------:R-:W-:Y:S02]  /*0de0*/  @!P1 IADD3 R3, PT, PT, R0, RZ, RZ ;  /* 0x000000ff00039210 */ /* 0x000fe40007ffe0ff */
[----:B-----5:R-:W-:-:S03]  /*0df0*/  FSETP.NEU.AND P1, PT, R18, RZ, PT ;  /* 0x000000ff1200720b */ /* 0x020fc60003f2d000 */
[----:B------:R-:W-:-:S04]  /*0e00*/  VIADD R0, R3, 0x1 ;  /* 0x0000000103007836 */ /* 0x000fc80000000000 */
[----:B------:R-:W-:-:S05]  /*0e10*/  @!P2 IADD3 R0, PT, PT, R3, RZ, RZ ;  /* 0x000000ff0300a210 */ /* 0x000fca0007ffe0ff */
[----:B------:R-:W-:Y:S02]  /*0e20*/  VIADD R5, R0, 0x1 ;  /* 0x0000000100057836 */ /* 0x000fe40000000000 */
[----:B------:R-:W-:-:S07]  /*0e30*/  @!P1 IMAD.MOV R5, RZ, RZ, R0 ;  /* 0x000000ffff059224 */ /* 0x000fce00078e0200 */
.L_x_15:
[----:B------:R-:W-:Y:S05]  /*0e40*/  BSYNC.RECONVERGENT B2 ;  /* 0x0000000000027941 */ /* 0x000fea0003800200 */
.L_x_14:
[----:B------:R-:W-:Y:S05]  /*0e50*/  @!P0 BRA `(.L_x_11) ;  /* 0x0000000000388947 */ /* 0x000fea0003800000 */
[----:B------:R-:W0:Y:S01]  /*0e60*/  LDC.64 R8, c[0x0][0x390] ;  /* 0x0000e400ff087b82 */ /* 0x000e220000000a00 */
[----:B------:R-:W-:-:S07]  /*0e70*/  IADD3 R0, PT, PT, -R2, RZ, RZ ;  /* 0x000000ff02007210 */ /* 0x000fce0007ffe1ff */
.L_x_16:
[----:B0-----:R-:W-:-:S06]  /*0e80*/  IMAD.WIDE R2, R4, 0x4, R8 ;  /* 0x0000000404027825 */ /* 0x001fcc00078e0208 */
[----:B------:R-:W2:Y:S02]  /*0e90*/  LDG.E R3, desc[UR4][R2.64] ;  /* 0x0000000402037981 */ /* 0x000ea4000c1e1900 */
[----:B--2---:R-:W-:-:S06]  /*0ea0*/  IMAD.WIDE R6, R3, 0x4, R10 ;  /* 0x0000000403067825 */ /* 0x004fcc00078e020a */
[----:B------:R-:W2:Y:S01]  /*0eb0*/  LDG.E R6, desc[UR4][R6.64] ;  /* 0x0000000406067981 */ /* 0x000ea2000c1e1900 */
[----:B------:R-:W-:Y:S01]  /*0ec0*/  VIADD R0, R0, 0x1 ;  /* 0x0000000100007836 */ /* 0x000fe20000000000 */
[----:B------:R-:W-:Y:S02]  /*0ed0*/  IADD3 R14, PT, PT, R5, 0x1, RZ ;  /* 0x00000001050e7810 */ /* 0x000fe40007ffe0ff */
[----:B------:R-:W-:Y:S02]  /*0ee0*/  IADD3 R4, PT, PT, R4, 0x1, RZ ;  /* 0x0000000104047810 */ /* 0x000fe40007ffe0ff */
[----:B------:R-:W-:Y:S02]  /*0ef0*/  ISETP.NE.AND P1, PT, R0, RZ, PT ;  /* 0x000000ff0000720c */ /* 0x000fe40003f25270 */
[----:B--2---:R-:W-:-:S13]  /*0f00*/  FSETP.NEU.AND P0, PT, R6, RZ, PT ;  /* 0x000000ff0600720b */ /* 0x004fda0003f0d000 */
[----:B------:R-:W-:-:S04]  /*0f10*/  @!P0 IMAD.MOV R14, RZ, RZ, R5 ;  /* 0x000000ffff0e8224 */ /* 0x000fc800078e0205 */
[----:B------:R-:W-:Y:S01]  /*0f20*/  IMAD.MOV.U32 R5, RZ, RZ, R14 ;  /* 0x000000ffff057224 */ /* 0x000fe200078e000e */
[----:B------:R-:W-:Y:S06]  /*0f30*/  @P1 BRA `(.L_x_16) ;  /* 0xfffffffc00d01947 */ /* 0x000fec000383ffff */
.L_x_11:
[----:B------:R-:W-:Y:S05]  /*0f40*/  BSYNC.RECONVERGENT B1 ;  /* 0x0000000000017941 */ /* 0x000fea0003800200 */
.L_x_10:
[----:B------:R-:W-:-:S07]  /*0f50*/  I2FP.F32.U32 R0, R5 ;  /* 0x0000000500007245 */ /* 0x000fce0000201000 */
.L_x_6:
[----:B------:R-:W-:Y:S05]  /*0f60*/  BSYNC.RECONVERGENT B0 ;  /* 0x0000000000007941 */ /* 0x000fea0003800200 */
.L_x_5:
[----:B------:R-:W0:Y:S02]  /*0f70*/  LDCU UR6, c[0x0][0x39c] ;  /* 0x00007380ff0677ac */ /* 0x000e240008000800 */
[----:B0-----:R-:W-:-:S05]  /*0f80*/  FMUL R3, RZ, UR6 ;  /* 0x00000006ff037c20 */ /* 0x001fca0008400000 */
[----:B------:R-:W-:-:S13]  /*0f90*/  FSETP.GTU.AND P0, PT, R3, R0, PT ;  /* 0x000000000300720b */ /* 0x000fda0003f0c000 */
[----:B------:R-:W-:Y:S05]  /*0fa0*/  @P0 EXIT ;  /* 0x000000000000094d */ /* 0x000fea0003800000 */
[----:B------:R-:W-:-:S05]  /*0fb0*/  HFMA2 R3, -RZ, RZ, 1.875, 0 ;  /* 0x3f800000ff037431 */ /* 0x000fca00000001ff */
[----:B------:R-:W-:Y:S01]  /*0fc0*/  STG.E desc[UR4][R12.64], R3 ;  /* 0x000000030c007986 */ /* 0x000fe2000c101904 */
[----:B------:R-:W-:Y:S05]  /*0fd0*/  EXIT ;  /* 0x000000000000794d */ /* 0x000fea0003800000 */
.L_x_17:
        /* <DEDUP_REMOVED lines=10> */
.L_x_21:


//--------------------- .nv.shared.reserved.0     --------------------------
	.section	.nv.shared.reserved.0,"aw",@nobits
	.weak		__nv_reservedSMEM_offset_0_alias
	.size		__nv_reservedSMEM_offset_0_alias, 0, 64
	.other		__nv_reservedSMEM_offset_0_alias,@"STO_CUDA_RESERVED_SHARED STV_DEFAULT"
__nv_reservedSMEM_offset_0_alias:
	.zero		0
	.zero		64


//--------------------- .nv.constant0._Z8logic_orPfS_S_ --------------------------
	.section	.nv.constant0._Z8logic_orPfS_S_,"a",@progbits
	.sectionflags	@""
	.align	4
.nv.constant0._Z8logic_orPfS_S_:
	.zero		920


//--------------------- .nv.constant0._Z8add_selfPfS_i --------------------------
	.section	.nv.constant0._Z8add_selfPfS_i,"a",@progbits
	.sectionflags	@""
	.align	4
.nv.constant0._Z8add_selfPfS_i:
	.zero		916


//--------------------- .nv.constant0._Z20stratify_none_getC_DPfPiS0_iS_S_ --------------------------
	.section	.nv.constant0._Z20stratify_none_getC_DPfPiS0_iS_S_,"a",@progbits
	.sectionflags	@""
	.align	4
.nv.constant0._Z20stratify_none_getC_DPfPiS0_iS_S_:
	.zero		944


//--------------------- .nv.constant0._Z18stratify_none_getDPfPiS0_ifS_ --------------------------
	.section	.nv.constant0._Z18stratify_none_getDPfPiS0_ifS_,"a",@progbits
	.sectionflags	@""
	.align	4
.nv.constant0._Z18stratify_none_getDPfPiS0_ifS_:
	.zero		936


//--------------------- SYMBOLS --------------------------

	.type		.nv.reservedSmem.offset0,@object
	.size		.nv.reservedSmem.offset0,0x4
